def matmul_kernel(
    a_ptr,
    b_ptr,
    c_ptr,
    M,
    N,
    K,
    stride_am,
    stride_ak,
    stride_bk,
    stride_bn,
    stride_cm,
    stride_cn,
    BLOCK_M: tl.constexpr,
    BLOCK_N: tl.constexpr,
    BLOCK_K: tl.constexpr,
    GROUP_M: tl.constexpr,
):
    pid = tl.program_id(axis=0)
    num_pid_m = tl.cdiv(M, BLOCK_M)
    num_pid_n = tl.cdiv(N, BLOCK_N)
    num_pid_in_group = GROUP_M * num_pid_n
    group_id = pid // num_pid_in_group
    first_pid_m = group_id * GROUP_M
    group_size_m = min(num_pid_m - first_pid_m, GROUP_M)
    pid_m = first_pid_m + ((pid % num_pid_in_group) % group_size_m)
    pid_n = (pid % num_pid_in_group) // group_size_m

    offs_am = (pid_m * BLOCK_M + tl.arange(0, BLOCK_M)) % M
    offs_bn = (pid_n * BLOCK_N + tl.arange(0, BLOCK_N)) % N
    offs_k = tl.arange(0, BLOCK_K)
    a_ptrs = a_ptr + offs_am[:, None] * stride_am + offs_k[None, :] * stride_ak
    b_ptrs = b_ptr + offs_k[:, None] * stride_bk + offs_bn[None, :] * stride_bn

    acc = tl.zeros((BLOCK_M, BLOCK_N), dtype=tl.float32)
    for kk in range(0, tl.cdiv(K, BLOCK_K)):
        a = tl.load(a_ptrs, mask=offs_k[None, :] < K - kk * BLOCK_K, other=0.0)
        b = tl.load(b_ptrs, mask=offs_k[:, None] < K - kk * BLOCK_K, other=0.0)
        acc = tl.dot(a, b, acc)
        a_ptrs += BLOCK_K * stride_ak
        b_ptrs += BLOCK_K * stride_bk

    c = acc.to(c_ptr.dtype.element_ty)
    offs_cm = pid_m * BLOCK_M + tl.arange(0, BLOCK_M)
    offs_cn = pid_n * BLOCK_N + tl.arange(0, BLOCK_N)
    c_ptrs = c_ptr + offs_cm[:, None] * stride_cm + offs_cn[None, :] * stride_cn
    mask = (offs_cm[:, None] < M) & (offs_cn[None, :] < N)
    tl.store(c_ptrs, c, mask=mask)

# config = {"BLOCK_K": 64, "BLOCK_M": 128, "BLOCK_N": 64, "GROUP_M": 1, "arch": "sm_90", "dtype": "fp8e4m3", "num_ctas": 1, "num_stages": 3, "num_warps": 4}
# arch = sm_90


// ===== COMPILED SASS (sm_90a) =====

	.target	sm_90a

	.elftype	@"ET_EXEC"


//--------------------- .note.nv.tkinfo           --------------------------
	.section	.note.nv.tkinfo,"",@"SHT_NOTE"
	.sectionflags	@"SHF_NOTE_NV_TKINFO"
	.tkinfo
        /*0018*/ 	.word	0x00000002
        /*0030*/ 	.string	""
        /*0030*/ 	.string	"ptxas"
        /*0030*/ 	.string	"Cuda compilation tools, release 13.0, V13.0.88"
        /*0030*/ 	.string	"Build cuda_13.0.r13.0/compiler.36424714_0"
        /*0030*/ 	.string	"-v  -suppress-debug-info  -lineinfo  -arch sm_90a "



//--------------------- .note.nv.cuinfo           --------------------------
	.section	.note.nv.cuinfo,"",@"SHT_NOTE"
	.sectionflags	@"SHF_NOTE_NV_CUINFO"
        /*0018*/ 	.short	0x0002
        /*001a*/ 	.short	0x005a
        /*001c*/ 	.short	0x0082
	.zero		2


//--------------------- .nv.info                  --------------------------
	.section	.nv.info,"",@"SHT_CUDA_INFO"
	.align	4


	//----- nvinfo : EIATTR_REGCOUNT
	.align		4
        /*0000*/ 	.byte	0x04, 0x2f
        /*0002*/ 	.short	(.L_1 - .L_0)
	.align		4
.L_0:
        /*0004*/ 	.word	index@(matmul_kernel)
        /*0008*/ 	.word	0x000000fe


	//----- nvinfo : EIATTR_FRAME_SIZE
	.align		4
.L_1:
        /*000c*/ 	.byte	0x04, 0x11
        /*000e*/ 	.short	(.L_3 - .L_2)
	.align		4
.L_2:
        /*0010*/ 	.word	index@(matmul_kernel)
        /*0014*/ 	.word	0x00000000


	//----- nvinfo : EIATTR_MIN_STACK_SIZE
	.align		4
.L_3:
        /*0018*/ 	.byte	0x04, 0x12
        /*001a*/ 	.short	(.L_5 - .L_4)
	.align		4
.L_4:
        /*001c*/ 	.word	index@(matmul_kernel)
        /*0020*/ 	.word	0x00000000
.L_5:


//--------------------- .nv.compat                --------------------------
	.section	.nv.compat,"",@"SHT_CUDA_COMPAT_INFO"
	.align	4
        /*0000*/ 	.byte	0x02, 0x09, 0x01, 0x00, 0x02, 0x02, 0x04, 0x00, 0x02, 0x05, 0x05, 0x00, 0x03, 0x07, 0x01, 0x01
        /*0010*/ 	.byte	0x02, 0x03, 0x00, 0x00, 0x02, 0x06, 0x01, 0x00, 0x04, 0x0b, 0x08, 0x00, 0x00, 0x00, 0x00, 0x00
        /*0020*/ 	.byte	0x00, 0x00, 0x00, 0x00


//--------------------- .nv.info.matmul_kernel    --------------------------
	.section	.nv.info.matmul_kernel,"",@"SHT_CUDA_INFO"
	.sectionflags	@""
	.align	4


	//----- nvinfo : EIATTR_CUDA_API_VERSION
	.align		4
        /*0000*/ 	.byte	0x04, 0x37
        /*0002*/ 	.short	(.L_7 - .L_6)
.L_6:
        /*0004*/ 	.word	0x00000082


	//----- nvinfo : EIATTR_KPARAM_INFO
	.align		4
.L_7:
        /*0008*/ 	.byte	0x04, 0x17
        /*000a*/ 	.short	(.L_9 - .L_8)
.L_8:
        /*000c*/ 	.word	0x00000000
        /*0010*/ 	.short	0x000d
        /*0012*/ 	.short	0x0048
        /*0014*/ 	.byte	0x00, 0xf4, 0x21, 0x00


	//----- nvinfo : EIATTR_KPARAM_INFO
	.align		4
.L_9:
        /*0018*/ 	.byte	0x04, 0x17
        /*001a*/ 	.short	(.L_11 - .L_10)
.L_10:
        /*001c*/ 	.word	0x00000000
        /*0020*/ 	.short	0x000c
        /*0022*/ 	.short	0x0040
        /*0024*/ 	.byte	0x00, 0xf4, 0x21, 0x00


	//----- nvinfo : EIATTR_KPARAM_INFO
	.align		4
.L_11:
        /*0028*/ 	.byte	0x04, 0x17
        /*002a*/ 	.short	(.L_13 - .L_12)
.L_12:
        /*002c*/ 	.word	0x00000000
        /*0030*/ 	.short	0x000b
        /*0032*/ 	.short	0x0038
        /*0034*/ 	.byte	0x00, 0xf0, 0x11, 0x00


	//----- nvinfo : EIATTR_KPARAM_INFO
	.align		4
.L_13:
        /*0038*/ 	.byte	0x04, 0x17
        /*003a*/ 	.short	(.L_15 - .L_14)
.L_14:
        /*003c*/ 	.word	0x00000000
        /*0040*/ 	.short	0x000a
        /*0042*/ 	.short	0x0034
        /*0044*/ 	.byte	0x00, 0xf0, 0x11, 0x00


	//----- nvinfo : EIATTR_KPARAM_INFO
	.align		4
.L_15:
        /*0048*/ 	.byte	0x04, 0x17
        /*004a*/ 	.short	(.L_17 - .L_16)
.L_16:
        /*004c*/ 	.word	0x00000000
        /*0050*/ 	.short	0x0009
        /*0052*/ 	.short	0x0030
        /*0054*/ 	.byte	0x00, 0xf0, 0x11, 0x00


	//----- nvinfo : EIATTR_KPARAM_INFO
	.align		4
.L_17:
        /*0058*/ 	.byte	0x04, 0x17
        /*005a*/ 	.short	(.L_19 - .L_18)
.L_18:
        /*005c*/ 	.word	0x00000000
        /*0060*/ 	.short	0x0008
        /*0062*/ 	.short	0x002c
        /*0064*/ 	.byte	0x00, 0xf0, 0x11, 0x00


	//----- nvinfo : EIATTR_KPARAM_INFO
	.align		4
.L_19:
        /*0068*/ 	.byte	0x04, 0x17
        /*006a*/ 	.short	(.L_21 - .L_20)
.L_20:
        /*006c*/ 	.word	0x00000000
        /*0070*/ 	.short	0x0007
        /*0072*/ 	.short	0x0028
        /*0074*/ 	.byte	0x00, 0xf0, 0x11, 0x00


	//----- nvinfo : EIATTR_KPARAM_INFO
	.align		4
.L_21:
        /*0078*/ 	.byte	0x04, 0x17
        /*007a*/ 	.short	(.L_23 - .L_22)
.L_22:
        /*007c*/ 	.word	0x00000000
        /*0080*/ 	.short	0x0006
        /*0082*/ 	.short	0x0024
        /*0084*/ 	.byte	0x00, 0xf0, 0x11, 0x00


	//----- nvinfo : EIATTR_KPARAM_INFO
	.align		4
.L_23:
        /*0088*/ 	.byte	0x04, 0x17
        /*008a*/ 	.short	(.L_25 - .L_24)
.L_24:
        /*008c*/ 	.word	0x00000000
        /*0090*/ 	.short	0x0005
        /*0092*/ 	.short	0x0020
        /*0094*/ 	.byte	0x00, 0xf0, 0x11, 0x00


	//----- nvinfo : EIATTR_KPARAM_INFO
	.align		4
.L_25:
        /*0098*/ 	.byte	0x04, 0x17
        /*009a*/ 	.short	(.L_27 - .L_26)
.L_26:
        /*009c*/ 	.word	0x00000000
        /*00a0*/ 	.short	0x0004
        /*00a2*/ 	.short	0x001c
        /*00a4*/ 	.byte	0x00, 0xf0, 0x11, 0x00


	//----- nvinfo : EIATTR_KPARAM_INFO
	.align		4
.L_27:
        /*00a8*/ 	.byte	0x04, 0x17
        /*00aa*/ 	.short	(.L_29 - .L_28)
.L_28:
        /*00ac*/ 	.word	0x00000000
        /*00b0*/ 	.short	0x0003
        /*00b2*/ 	.short	0x0018
        /*00b4*/ 	.byte	0x00, 0xf0, 0x11, 0x00


	//----- nvinfo : EIATTR_KPARAM_INFO
	.align		4
.L_29:
        /*00b8*/ 	.byte	0x04, 0x17
        /*00ba*/ 	.short	(.L_31 - .L_30)
.L_30:
        /*00bc*/ 	.word	0x00000000
        /*00c0*/ 	.short	0x0002
        /*00c2*/ 	.short	0x0010
        /*00c4*/ 	.byte	0x00, 0xf4, 0x21, 0x00


	//----- nvinfo : EIATTR_KPARAM_INFO
	.align		4
.L_31:
        /*00c8*/ 	.byte	0x04, 0x17
        /*00ca*/ 	.short	(.L_33 - .L_32)
.L_32:
        /*00cc*/ 	.word	0x00000000
        /*00d0*/ 	.short	0x0001
        /*00d2*/ 	.short	0x0008
        /*00d4*/ 	.byte	0x00, 0xf4, 0x21, 0x00


	//----- nvinfo : EIATTR_KPARAM_INFO
	.align		4
.L_33:
        /*00d8*/ 	.byte	0x04, 0x17
        /*00da*/ 	.short	(.L_35 - .L_34)
.L_34:
        /*00dc*/ 	.word	0x00000000
        /*00e0*/ 	.short	0x0000
        /*00e2*/ 	.short	0x0000
        /*00e4*/ 	.byte	0x00, 0xf4, 0x21, 0x00


	//----- nvinfo : EIATTR_SPARSE_MMA_MASK
	.align		4
.L_35:
        /*00e8*/ 	.byte	0x03, 0x50
        /*00ea*/ 	.short	0x0000


	//----- nvinfo : EIATTR_MAXREG_COUNT
	.align		4
        /*00ec*/ 	.byte	0x03, 0x1b
        /*00ee*/ 	.short	0x00ff


	//----- nvinfo : EIATTR_NUM_BARRIERS
	.align		4
        /*00f0*/ 	.byte	0x02, 0x4c
        /*00f2*/ 	.byte	0x01
	.zero		1


	//----- nvinfo : EIATTR_MERCURY_ISA_VERSION
	.align		4
        /*00f4*/ 	.byte	0x03, 0x5f
        /*00f6*/ 	.short	0x0101


	//----- nvinfo : EIATTR_EXIT_INSTR_OFFSETS
	.align		4
        /*00f8*/ 	.byte	0x04, 0x1c
        /*00fa*/ 	.short	(.L_37 - .L_36)


	//   ....[0]....
.L_36:
        /*00fc*/ 	.word	0x00007ec0


	//   ....[1]....
        /*0100*/ 	.word	0x00007ee0


	//----- nvinfo : EIATTR_REQNTID
	.align		4
.L_37:
        /*0104*/ 	.byte	0x04, 0x10
        /*0106*/ 	.short	(.L_39 - .L_38)
.L_38:
        /*0108*/ 	.word	0x00000080
        /*010c*/ 	.word	0x00000001
        /*0110*/ 	.word	0x00000001


	//----- nvinfo : EIATTR_CBANK_PARAM_SIZE
	.align		4
.L_39:
        /*0114*/ 	.byte	0x03, 0x19
        /*0116*/ 	.short	0x0050


	//----- nvinfo : EIATTR_PARAM_CBANK
	.align		4
        /*0118*/ 	.byte	0x04, 0x0a
        /*011a*/ 	.short	(.L_41 - .L_40)
	.align		4
.L_40:
        /*011c*/ 	.word	index@(.nv.constant0.matmul_kernel)
        /*0120*/ 	.short	0x0210
        /*0122*/ 	.short	0x0050


	//----- nvinfo : EIATTR_SW_WAR
	.align		4
.L_41:
        /*0124*/ 	.byte	0x04, 0x36
        /*0126*/ 	.short	(.L_43 - .L_42)
.L_42:
        /*0128*/ 	.word	0x00000008
.L_43:


//--------------------- .nv.callgraph             --------------------------
	.section	.nv.callgraph,"",@"SHT_CUDA_CALLGRAPH"
	.align	4
	.sectionentsize	8
	.align		4
        /*0000*/ 	.word	0x00000000
	.align		4
        /*0004*/ 	.word	0xffffffff
	.align		4
        /*0008*/ 	.word	0x00000000
	.align		4
        /*000c*/ 	.word	0xfffffffe
	.align		4
        /*0010*/ 	.word	0x00000000
	.align		4
        /*0014*/ 	.word	0xfffffffd
	.align		4
        /*0018*/ 	.word	0x00000000
	.align		4
        /*001c*/ 	.word	0xfffffffc


//--------------------- .text.matmul_kernel       --------------------------
	.section	.text.matmul_kernel,"ax",@progbits
	.align	128
        .global         matmul_kernel
        .type           matmul_kernel,@function
        .size           matmul_kernel,(.L_x_4 - matmul_kernel)
        .other          matmul_kernel,@"STO_CUDA_ENTRY STV_DEFAULT"
matmul_kernel:
.text.matmul_kernel:
[----:B------:R-:W-:Y:S08]  /*0000*/  LDC R1, c[0x0][0x28] ;  /* 0x00000a00ff017b82 */ /* 0x000ff00000000800 */
[----:B------:R-:W0:Y:S01]  /*0010*/  LDC.64 R12, c[0x0][0x228] ;  /* 0x00008a00ff0c7b82 */ /* 0x000e220000000a00 */
[----:B------:R-:W1:Y:S01]  /*0020*/  S2R R5, SR_CTAID.X ;  /* 0x0000000000057919 */ /* 0x000e620000002500 */
[----:B------:R-:W-:Y:S01]  /*0030*/  ULDC UR5, c[0x0][0x230] ;  /* 0x00008c0000057ab9 */ /* 0x000fe20000000800 */
[----:B------:R-:W-:Y:S01]  /*0040*/  UMOV UR4, 0x400 ;  /* 0x0000040000047882 */ /* 0x000fe20000000000 */
[----:B------:R-:W-:Y:S01]  /*0050*/  IMAD.U32 R18, RZ, RZ, UR5 ;  /* 0x00000005ff127e24 */ /* 0x000fe2000f8e00ff */
[----:B------:R-:W-:-:S03]  /*0060*/  ULDC.64 UR14, c[0x0][0x208] ;  /* 0x00008200000e7ab9 */ /* 0x000fc60000000a00 */
[----:B------:R-:W2:Y:S08]  /*0070*/  LDC R20, c[0x0][0x230] ;  /* 0x00008c00ff147b82 */ /* 0x000eb00000000800 */
[----:B------:R-:W3:Y:S01]  /*0080*/  S2UR UR12, SR_CgaCtaId ;  /* 0x00000000000c79c3 */ /* 0x000ee20000008800 */
[----:B0-----:R-:W-:-:S05]  /*0090*/  VIADD R0, R13, 0x3f ;  /* 0x0000003f0d007836 */ /* 0x001fca0000000000 */
[----:B------:R-:W-:Y:S01]  /*00a0*/  SHF.R.S32.HI R3, RZ, 0x1f, R0 ;  /* 0x0000001fff037819 */ /* 0x000fe20000011400 */
[----:B--2---:R-:W-:-:S03]  /*00b0*/  VIADD R20, R20, 0x3f ;  /* 0x0000003f14147836 */ /* 0x004fc60000000000 */
[----:B------:R-:W-:Y:S02]  /*00c0*/  LEA.HI R3, R3, R0, RZ, 0x6 ;  /* 0x0000000003037211 */ /* 0x000fe400078f30ff */
[----:B-1----:R-:W-:Y:S02]  /*00d0*/  IABS R8, R5 ;  /* 0x0000000500087213 */ /* 0x002fe40000000000 */
[----:B------:R-:W-:Y:S01]  /*00e0*/  SHF.R.S32.HI R4, RZ, 0x6, R3 ;  /* 0x00000006ff047819 */ /* 0x000fe20000011403 */
[----:B---3--:R-:W-:-:S03]  /*00f0*/  ULEA UR12, UR12, UR4, 0x18 ;  /* 0x000000040c0c7291 */ /* 0x008fc6000f8ec03f */
[-C--:B------:R-:W-:Y:S02]  /*0100*/  IABS R7, R4.reuse ;  /* 0x0000000400077213 */ /* 0x080fe40000000000 */
[----:B------:R-:W-:Y:S02]  /*0110*/  IABS R10, R4 ;  /* 0x00000004000a7213 */ /* 0x000fe40000000000 */
[----:B------:R-:W0:Y:S08]  /*0120*/  I2F.RP R0, R7 ;  /* 0x0000000700007306 */ /* 0x000e300000209400 */
[----:B0-----:R-:W0:Y:S02]  /*0130*/  MUFU.RCP R0, R0 ;  /* 0x0000000000007308 */ /* 0x001e240000001000 */
[----:B0-----:R-:W-:-:S02]  /*0140*/  VIADD R2, R0, 0xffffffe ;  /* 0x0ffffffe00027836 */ /* 0x001fc40000000000 */
[----:B------:R-:W-:-:S04]  /*0150*/  IMAD.MOV R0, RZ, RZ, -R10 ;  /* 0x000000ffff007224 */ /* 0x000fc800078e0a0a */
[----:B------:R0:W1:Y:S02]  /*0160*/  F2I.FTZ.U32.TRUNC.NTZ R3, R2 ;  /* 0x0000000200037305 */ /* 0x000064000021f000 */
[----:B0-----:R-:W-:Y:S02]  /*0170*/  IMAD.MOV.U32 R2, RZ, RZ, RZ ;  /* 0x000000ffff027224 */ /* 0x001fe400078e00ff */
[----:B-1----:R-:W-:-:S04]  /*0180*/  IMAD.MOV R6, RZ, RZ, -R3 ;  /* 0x000000ffff067224 */ /* 0x002fc800078e0a03 */
[----:B------:R-:W-:Y:S02]  /*0190*/  IMAD R9, R6, R7, RZ ;  /* 0x0000000706097224 */ /* 0x000fe400078e02ff */
[----:B------:R-:W-:Y:S02]  /*01a0*/  IMAD.MOV.U32 R6, RZ, RZ, R8 ;  /* 0x000000ffff067224 */ /* 0x000fe400078e0008 */
[----:B------:R-:W-:-:S06]  /*01b0*/  IMAD.HI.U32 R3, R3, R9, R2 ;  /* 0x0000000903037227 */ /* 0x000fcc00078e0002 */
[----:B------:R-:W-:-:S04]  /*01c0*/  IMAD.HI.U32 R3, R3, R6, RZ ;  /* 0x0000000603037227 */ /* 0x000fc800078e00ff */
[----:B------:R-:W-:-:S05]  /*01d0*/  IMAD R0, R3, R0, R6 ;  /* 0x0000000003007224 */ /* 0x000fca00078e0206 */
[----:B------:R-:W-:-:S13]  /*01e0*/  ISETP.GT.U32.AND P1, PT, R7, R0, PT ;  /* 0x000000000700720c */ /* 0x000fda0003f24070 */
[----:B------:R-:W-:Y:S02]  /*01f0*/  @!P1 IMAD.IADD R0, R0, 0x1, -R7 ;  /* 0x0000000100009824 */ /* 0x000fe400078e0a07 */
[----:B------:R-:W-:Y:S01]  /*0200*/  @!P1 VIADD R3, R3, 0x1 ;  /* 0x0000000103039836 */ /* 0x000fe20000000000 */
[----:B------:R-:W-:Y:S02]  /*0210*/  ISETP.NE.AND P1, PT, R4, RZ, PT ;  /* 0x000000ff0400720c */ /* 0x000fe40003f25270 */
[----:B------:R-:W-:Y:S02]  /*0220*/  ISETP.GE.U32.AND P0, PT, R0, R7, PT ;  /* 0x000000070000720c */ /* 0x000fe40003f06070 */
[----:B------:R-:W-:-:S04]  /*0230*/  LOP3.LUT R0, R5, R4, RZ, 0x3c, !PT ;  /* 0x0000000405007212 */ /* 0x000fc800078e3cff */
[----:B------:R-:W-:Y:S01]  /*0240*/  ISETP.GE.AND P2, PT, R0, RZ, PT ;  /* 0x000000ff0000720c */ /* 0x000fe20003f46270 */
[----:B------:R-:W-:-:S06]  /*0250*/  VIADD R0, R12, 0x7f ;  /* 0x0000007f0c007836 */ /* 0x000fcc0000000000 */
[----:B------:R-:W-:-:S04]  /*0260*/  @P0 VIADD R3, R3, 0x1 ;  /* 0x0000000103030836 */ /* 0x000fc80000000000 */
[----:B------:R-:W-:Y:S01]  /*0270*/  IMAD.MOV.U32 R8, RZ, RZ, R3 ;  /* 0x000000ffff087224 */ /* 0x000fe200078e0003 */
[----:B------:R-:W-:-:S03]  /*0280*/  SHF.R.S32.HI R3, RZ, 0x1f, R0 ;  /* 0x0000001fff037819 */ /* 0x000fc60000011400 */
[----:B------:R-:W-:Y:S01]  /*0290*/  @!P2 IMAD.MOV R8, RZ, RZ, -R8 ;  /* 0x000000ffff08a224 */ /* 0x000fe200078e0a08 */
[----:B------:R-:W-:Y:S02]  /*02a0*/  LEA.HI R3, R3, R0, RZ, 0x7 ;  /* 0x0000000003037211 */ /* 0x000fe400078f38ff */
[----:B------:R-:W-:-:S04]  /*02b0*/  @!P1 LOP3.LUT R8, RZ, R4, RZ, 0x33, !PT ;  /* 0x00000004ff089212 */ /* 0x000fc800078e33ff */
[----:B------:R-:W-:Y:S01]  /*02c0*/  LEA.HI.SX32 R3, R3, -R8, 0x19 ;  /* 0x8000000803037211 */ /* 0x000fe200078fcaff */
[----:B------:R-:W-:-:S03]  /*02d0*/  IMAD.MOV R6, RZ, RZ, -R8 ;  /* 0x000000ffff067224 */ /* 0x000fc600078e0a08 */
[----:B------:R-:W-:Y:S01]  /*02e0*/  VIMNMX R9, R3, 0x1, PT ;  /* 0x0000000103097848 */ /* 0x000fe20003fe0100 */
[----:B------:R-:W-:-:S03]  /*02f0*/  IMAD R6, R4, R6, R5 ;  /* 0x0000000604067224 */ /* 0x000fc600078e0205 */
        /* <DEDUP_REMOVED lines=9> */
[----:B------:R-:W-:Y:S01]  /*0390*/  IMAD.MOV.U32 R4, RZ, RZ, R10 ;  /* 0x000000ffff047224 */ /* 0x000fe200078e000a */
[----:B------:R-:W-:-:S03]  /*03a0*/  IABS R10, R6 ;  /* 0x00000006000a7213 */ /* 0x000fc60000000000 */
        /* <DEDUP_REMOVED lines=11> */
[----:B------:R-:W-:Y:S02]  /*0460*/  ISETP.GE.AND P2, PT, R0, RZ, PT ;  /* 0x000000ff0000720c */ /* 0x000fe40003f46270 */
[----:B------:R-:W0:Y:S05]  /*0470*/  S2R R0, SR_TID.X ;  /* 0x0000000000007919 */ /* 0x000e2a0000002100 */
[----:B------:R-:W-:Y:S01]  /*0480*/  @P0 VIADD R3, R3, 0x1 ;  /* 0x0000000103030836 */ /* 0x000fe20000000000 */
[----:B------:R-:W-:-:S05]  /*0490*/  ISETP.GT.AND P0, PT, R20, 0x3f, PT ;  /* 0x0000003f1400780c */ /* 0x000fca0003f04270 */
[----:B------:R-:W-:Y:S01]  /*04a0*/  @!P2 IMAD.MOV R3, RZ, RZ, -R3 ;  /* 0x000000ffff03a224 */ /* 0x000fe200078e0a03 */
[----:B------:R-:W-:-:S05]  /*04b0*/  @!P1 LOP3.LUT R3, RZ, R9, RZ, 0x33, !PT ;  /* 0x00000009ff039212 */ /* 0x000fca00078e33ff */
[----:B------:R-:W-:Y:S02]  /*04c0*/  IMAD.MOV R2, RZ, RZ, -R3 ;  /* 0x000000ffff027224 */ /* 0x000fe400078e0a03 */
[----:B------:R-:W-:Y:S02]  /*04d0*/  IMAD.SHL.U32 R5, R3, 0x40, RZ ;  /* 0x0000004003057824 */ /* 0x000fe400078e00ff */
[----:B------:R-:W-:-:S04]  /*04e0*/  IMAD R2, R9, R2, R6 ;  /* 0x0000000209027224 */ /* 0x000fc800078e0206 */
[----:B------:R-:W-:Y:S01]  /*04f0*/  IMAD.IADD R7, R8, 0x1, R2 ;  /* 0x0000000108077824 */ /* 0x000fe200078e0202 */
[----:B0-----:R-:W-:-:S05]  /*0500*/  LOP3.LUT R2, R0, 0x7f, RZ, 0xc0, !PT ;  /* 0x0000007f00027812 */ /* 0x001fca00078ec0ff */
[----:B------:R-:W-:Y:S01]  /*0510*/  IMAD R4, R7, 0x80, R2 ;  /* 0x0000008007047824 */ /* 0x000fe200078e0202 */
[----:B------:R-:W-:Y:S06]  /*0520*/  @P0 BRA `(.L_x_0) ;  /* 0x0000000000880947 */ /* 0x000fec0003800000 */
[----:B------:R-:W-:Y:S01]  /*0530*/  IMAD.SHL.U32 R6, R0, 0x8, RZ ;  /* 0x0000000800067824 */ /* 0x000fe200078e00ff */
[----:B------:R-:W-:Y:S02]  /*0540*/  CS2R R56, SRZ ;  /* 0x0000000000387805 */ /* 0x000fe4000001ff00 */
[----:B------:R-:W-:Y:S02]  /*0550*/  CS2R R58, SRZ ;  /* 0x00000000003a7805 */ /* 0x000fe4000001ff00 */
[----:B------:R-:W-:Y:S02]  /*0560*/  CS2R R60, SRZ ;  /* 0x00000000003c7805 */ /* 0x000fe4000001ff00 */
[----:B------:R-:W-:Y:S02]  /*0570*/  CS2R R62, SRZ ;  /* 0x00000000003e7805 */ /* 0x000fe4000001ff00 */
[----:B------:R-:W-:Y:S02]  /*0580*/  CS2R R64, SRZ ;  /* 0x0000000000407805 */ /* 0x000fe4000001ff00 */
[----:B------:R-:W-:-:S02]  /*0590*/  CS2R R66, SRZ ;  /* 0x0000000000427805 */ /* 0x000fc4000001ff00 */
        /* <DEDUP_REMOVED lines=25> */
[----:B------:R-:W-:Y:S01]  /*0730*/  CS2R R54, SRZ ;  /* 0x0000000000367805 */ /* 0x000fe2000001ff00 */
[----:B------:R-:W-:Y:S06]  /*0740*/  BRA `(.L_x_1) ;  /* 0x0000005400a47947 */ /* 0x000fec0003800000 */
.L_x_0:
[----:B------:R-:W-:Y:S01]  /*0750*/  IABS R15, R12 ;  /* 0x0000000c000f7213 */ /* 0x000fe20000000000 */
[----:B------:R-:W-:Y:S01]  /*0760*/  ULDC UR4, c[0x0][0x234] ;  /* 0x00008d0000047ab9 */ /* 0x000fe20000000800 */
[----:B------:R-:W-:Y:S01]  /*0770*/  IABS R3, R13 ;  /* 0x0000000d00037213 */ /* 0x000fe20000000000 */
[----:B------:R-:W-:Y:S01]  /*0780*/  ULDC.64 UR6, c[0x0][0x210] ;  /* 0x0000840000067ab9 */ /* 0x000fe20000000a00 */
[----:B------:R-:W0:Y:S01]  /*0790*/  I2F.RP R10, R15 ;  /* 0x0000000f000a7306 */ /* 0x000e220000209400 */
[----:B------:R-:W-:Y:S01]  /*07a0*/  ISETP.GE.AND P6, PT, R4, RZ, PT ;  /* 0x000000ff0400720c */ /* 0x000fe20003fc6270 */
[----:B------:R-:W-:Y:S01]  /*07b0*/  ULDC.64 UR8, c[0x0][0x218] ;  /* 0x0000860000087ab9 */ /* 0x000fe20000000a00 */
[----:B------:R-:W-:Y:S01]  /*07c0*/  USHF.R.U32.HI UR13, URZ, 0x4, UR12 ;  /* 0x000000043f0d7899 */ /* 0x000fe2000801160c */
[----:B------:R-:W-:Y:S01]  /*07d0*/  CS2R R78, SRZ ;  /* 0x00000000004e7805 */ /* 0x000fe2000001ff00 */
[----:B------:R-:W-:Y:S01]  /*07e0*/  UMOV UR5, URZ ;  /* 0x0000003f00057c82 */ /* 0x000fe20008000000 */
[----:B------:R-:W-:Y:S01]  /*07f0*/  CS2R R80, SRZ ;  /* 0x0000000000507805 */ /* 0x000fe2000001ff00 */
[----:B------:R-:W-:Y:S01]  /*0800*/  USGXT.U32 UR13, UR13, 0xe ;  /* 0x0000000e0d0d789a */ /* 0x000fe20008000000 */
[----:B------:R-:W1:Y:S01]  /*0810*/  I2F.RP R11, R3 ;  /* 0x00000003000b7306 */ /* 0x000e620000209400 */
[----:B------:R-:W-:-:S02]  /*0820*/  CS2R R82, SRZ ;  /* 0x0000000000527805 */ /* 0x000fc4000001ff00 */
[----:B------:R-:W-:Y:S02]  /*0830*/  CS2R R84, SRZ ;  /* 0x0000000000547805 */ /* 0x000fe4000001ff00 */
[----:B------:R-:W-:Y:S01]  /*0840*/  CS2R R86, SRZ ;  /* 0x0000000000567805 */ /* 0x000fe2000001ff00 */
[----:B------:R-:W-:Y:S01]  /*0850*/  UMOV UR10, 0xfffffffe ;  /* 0xfffffffe000a7882 */ /* 0x000fe20000000000 */
[----:B------:R-:W-:Y:S01]  /*0860*/  UMOV UR11, 0x7fffffdf ;  /* 0x7fffffdf000b7882 */ /* 0x000fe20000000000 */
[----:B------:R-:W-:Y:S01]  /*0870*/  ULDC UR25, c[0x0][0x238] ;  /* 0x00008e0000197ab9 */ /* 0x000fe20000000800 */
[----:B0-----:R-:W0:Y:S08]  /*0880*/  MUFU.RCP R10, R10 ;  /* 0x0000000a000a7308 */ /* 0x001e300000001000 */
[----:B-1----:R-:W1:Y:S01]  /*0890*/  MUFU.RCP R11, R11 ;  /* 0x0000000b000b7308 */ /* 0x002e620000001000 */
[----:B0-----:R-:W-:Y:S01]  /*08a0*/  VIADD R6, R10, 0xffffffe ;  /* 0x0ffffffe0a067836 */ /* 0x001fe20000000000 */
[----:B------:R-:W-:-:S06]  /*08b0*/  IABS R10, R4 ;  /* 0x00000004000a7213 */ /* 0x000fcc0000000000 */
[----:B------:R0:W2:Y:S01]  /*08c0*/  F2I.FTZ.U32.TRUNC.NTZ R7, R6 ;  /* 0x0000000600077305 */ /* 0x0000a2000021f000 */
[----:B-1----:R-:W-:-:S07]  /*08d0*/  VIADD R8, R11, 0xffffffe ;  /* 0x0ffffffe0b087836 */ /* 0x002fce0000000000 */
[----:B------:R1:W3:Y:S01]  /*08e0*/  F2I.FTZ.U32.TRUNC.NTZ R9, R8 ;  /* 0x0000000800097305 */ /* 0x0002e2000021f000 */
[----:B0-----:R-:W-:Y:S02]  /*08f0*/  IMAD.MOV.U32 R6, RZ, RZ, RZ ;  /* 0x000000ffff067224 */ /* 0x001fe400078e00ff */
[----:B--2---:R-:W-:Y:S02]  /*0900*/  IMAD.MOV R14, RZ, RZ, -R7 ;  /* 0x000000ffff0e7224 */ /* 0x004fe400078e0a07 */
[----:B-1----:R-:W-:Y:S02]  /*0910*/  IMAD.MOV.U32 R8, RZ, RZ, RZ ;  /* 0x000000ffff087224 */ /* 0x002fe400078e00ff */
[----:B------:R-:W-:Y:S01]  /*0920*/  IMAD R17, R14, R15, RZ ;  /* 0x0000000f0e117224 */ /* 0x000fe200078e02ff */
[----:B------:R-:W-:-:S03]  /*0930*/  SHF.R.U32.HI R14, RZ, 0x6, R0 ;  /* 0x00000006ff0e7819 */ /* 0x000fc60000011600 */
[----:B------:R-:W-:Y:S01]  /*0940*/  IMAD.HI.U32 R7, R7, R17, R6 ;  /* 0x0000001107077227 */ /* 0x000fe200078e0006 */
[----:B------:R-:W-:-:S03]  /*0950*/  SGXT.U32 R6, R14, 0x1 ;  /* 0x000000010e06781a */ /* 0x000fc60000000000 */
[----:B---3--:R-:W-:Y:S01]  /*0960*/  IMAD.MOV R11, RZ, RZ, -R9 ;  /* 0x000000ffff0b7224 */ /* 0x008fe200078e0a09 */
[----:B------:R-:W-:Y:S01]  /*0970*/  LOP3.LUT R27, R5, R6, RZ, 0xfc, !PT ;  /* 0x00000006051b7212 */ /* 0x000fe200078efcff */
[----:B------:R-:W-:-:S03]  /*0980*/  IMAD.HI.U32 R7, R7, R10, RZ ;  /* 0x0000000a07077227 */ /* 0x000fc600078e00ff */
[C---:B------:R-:W-:Y:S01]  /*0990*/  LOP3.LUT R17, R27.reuse, 0x3c, RZ, 0xfc, !PT ;  /* 0x0000003c1b117812 */ /* 0x040fe200078efcff */
[----:B------:R-:W-:Y:S01]  /*09a0*/  IMAD.MOV.U32 R6, RZ, RZ, R11 ;  /* 0x000000ffff067224 */ /* 0x000fe200078e000b */
[----:B------:R-:W-:Y:S01]  /*09b0*/  LOP3.LUT R19, R27, 0x38, RZ, 0xfc, !PT ;  /* 0x000000381b137812 */ /* 0x000fe200078efcff */
[----:B------:R-:W-:Y:S01]  /*09c0*/  IMAD.MOV R7, RZ, RZ, -R7 ;  /* 0x000000ffff077224 */ /* 0x000fe200078e0a07 */
[----:B------:R-:W-:Y:S01]  /*09d0*/  IABS R14, R17 ;  /* 0x00000011000e7213 */ /* 0x000fe20000000000 */
[----:B------:R-:W-:Y:S01]  /*09e0*/  IMAD R11, R6, R3, RZ ;  /* 0x00000003060b7224 */ /* 0x000fe200078e02ff */
[----:B------:R-:W-:Y:S01]  /*09f0*/  IABS R16, R19 ;  /* 0x0000001300107213 */ /* 0x000fe20000000000 */
[----:B------:R-:W-:Y:S01]  /*0a00*/  IMAD R6, R15, R7, R10 ;  /* 0x000000070f067224 */ /* 0x000fe200078e020a */
[----:B------:R-:W-:Y:S01]  /*0a10*/  LOP3.LUT R21, R27, 0x36, RZ, 0xfc, !PT ;  /* 0x000000361b157812 */ /* 0x000fe200078efcff */
[----:B------:R-:W-:Y:S01]  /*0a20*/  IMAD.HI.U32 R8, R9, R11, R8 ;  /* 0x0000000b09087227 */ /* 0x000fe200078e0008 */
[----:B------:R-:W-:-:S02]  /*0a30*/  LOP3.LUT R11, R27, 0x3a, RZ, 0xfc, !PT ;  /* 0x0000003a1b0b7812 */ /* 0x000fc400078efcff */
[----:B------:R-:W-:Y:S01]  /*0a40*/  ISETP.GT.U32.AND P0, PT, R15, R6, PT ;  /* 0x000000060f00720c */ /* 0x000fe20003f04070 */
[----:B------:R-:W-:Y:S01]  /*0a50*/  IMAD.MOV.U32 R10, RZ, RZ, R14 ;  /* 0x000000ffff0a7224 */ /* 0x000fe200078e000e */
[----:B------:R-:W-:Y:S02]  /*0a60*/  IABS R14, R11 ;  /* 0x0000000b000e7213 */ /* 0x000fe40000000000 */
[----:B------:R-:W-:Y:S01]  /*0a70*/  IABS R22, R21 ;  /* 0x0000001500167213 */ /* 0x000fe20000000000 */
[C---:B------:R-:W-:Y:S01]  /*0a80*/  IMAD.HI.U32 R7, R8.reuse, R10, RZ ;  /* 0x0000000a08077227 */ /* 0x040fe200078e00ff */
[----:B------:R-:W-:Y:S02]  /*0a90*/  ISETP.GE.AND P3, PT, R17, RZ, PT ;  /* 0x000000ff1100720c */ /* 0x000fe40003f66270 */
[C---:B------:R-:W-:Y:S01]  /*0aa0*/  LOP3.LUT R17, R27.reuse, 0x2a, RZ, 0xfc, !PT ;  /* 0x0000002a1b117812 */ /* 0x040fe200078efcff */
[----:B------:R-:W-:Y:S01]  /*0ab0*/  IMAD.MOV R9, RZ, RZ, -R7 ;  /* 0x000000ffff097224 */ /* 0x000fe200078e0a07 */
[----:B------:R-:W-:Y:S01]  /*0ac0*/  LOP3.LUT R23, R27, 0x24, RZ, 0xfc, !PT ;  /* 0x000000241b177812 */ /* 0x000fe200078efcff */
[----:B------:R-:W-:Y:S01]  /*0ad0*/  IMAD.HI.U32 R7, R8, R14, RZ ;  /* 0x0000000e08077227 */ /* 0x000fe200078e00ff */
[----:B------:R-:W-:-:S02]  /*0ae0*/  IABS R32, R17 ;  /* 0x0000001100207213 */ /* 0x000fc40000000000 */
[----:B------:R-:W-:Y:S01]  /*0af0*/  IABS R38, R23 ;  /* 0x0000001700267213 */ /* 0x000fe20000000000 */
[----:B------:R-:W-:Y:S01]  /*0b00*/  IMAD R10, R3, R9, R10 ;  /* 0x00000009030a7224 */ /* 0x000fe200078e020a */
[C---:B------:R-:W-:Y:S01]  /*0b10*/  LOP3.LUT R37, R27.reuse, 0xc, RZ, 0xfc, !PT ;  /* 0x0000000c1b257812 */ /* 0x040fe200078efcff */
[----:B------:R-:W-:Y:S01]  /*0b20*/  IMAD.MOV R9, RZ, RZ, -R7 ;  /* 0x000000ffff097224 */ /* 0x000fe200078e0a07 */
[----:B------:R-:W-:Y:S01]  /*0b30*/  LOP3.LUT R35, R27, 0x10, RZ, 0xfc, !PT ;  /* 0x000000101b237812 */ /* 0x000fe200078efcff */
[----:B------:R-:W-:Y:S01]  /*0b40*/  IMAD.HI.U32 R7, R8, R16, RZ ;  /* 0x0000001008077227 */ /* 0x000fe200078e00ff */
[C---:B------:R-:W-:Y:S02]  /*0b50*/  ISETP.GT.U32.AND P2, PT, R3.reuse, R10, PT ;  /* 0x0000000a0300720c */ /* 0x040fe40003f44070 */
[----:B------:R-:W-:Y:S01]  /*0b60*/  IABS R62, R37 ;  /* 0x00000025003e7213 */ /* 0x000fe20000000000 */
[----:B------:R-:W-:Y:S01]  /*0b70*/  @!P0 IMAD.IADD R6, R6, 0x1, -R15 ;  /* 0x0000000106068824 */ /* 0x000fe200078e0a0f */
[----:B------:R-:W-:Y:S01]  /*0b80*/  ISETP.NE.AND P0, PT, R12, RZ, PT ;  /* 0x000000ff0c00720c */ /* 0x000fe20003f05270 */
[----:B------:R-:W-:Y:S01]  /*0b90*/  IMAD R14, R3, R9, R14 ;  /* 0x00000009030e7224 */ /* 0x000fe200078e020e */
[----:B------:R-:W-:Y:S01]  /*0ba0*/  LOP3.LUT R9, R27, 0x32, RZ, 0xfc, !PT ;  /* 0x000000321b097812 */ /* 0x000fe200078efcff */
[----:B------:R-:W-:Y:S01]  /*0bb0*/  IMAD.MOV R7, RZ, RZ, -R7 ;  /* 0x000000ffff077224 */ /* 0x000fe200078e0a07 */
[----:B------:R-:W-:-:S02]  /*0bc0*/  ISETP.GT.U32.AND P1, PT, R15, R6, PT ;  /* 0x000000060f00720c */ /* 0x000fc40003f24070 */
[C---:B------:R-:W-:Y:S01]  /*0bd0*/  ISETP.GT.U32.AND P5, PT, R3.reuse, R14, PT ;  /* 0x0000000e0300720c */ /* 0x040fe20003fa4070 */
[----:B------:R-:W-:Y:S01]  /*0be0*/  IMAD R16, R3, R7, R16 ;  /* 0x0000000703107224 */ /* 0x000fe200078e0210 */
[----:B------:R-:W-:Y:S01]  /*0bf0*/  IABS R26, R9 ;  /* 0x00000009001a7213 */ /* 0x000fe20000000000 */
[----:B------:R-:W-:Y:S01]  /*0c00*/  @!P2 IMAD.IADD R10, R10, 0x1, -R3 ;  /* 0x000000010a0aa824 */ /* 0x000fe200078e0a03 */
[----:B------:R-:W-:Y:S01]  /*0c10*/  LOP3.LUT R39, R27, 0xa, RZ, 0xfc, !PT ;  /* 0x0000000a1b277812 */ /* 0x000fe200078efcff */
[----:B------:R-:W-:Y:S01]  /*0c20*/  IMAD.HI.U32 R7, R8, R22, RZ ;  /* 0x0000001608077227 */ /* 0x000fe200078e00ff */
[C---:B------:R-:W-:Y:S02]  /*0c30*/  ISETP.GT.U32.AND P4, PT, R3.reuse, R16, PT ;  /* 0x000000100300720c */ /* 0x040fe40003f84070 */
[----:B------:R-:W-:Y:S01]  /*0c40*/  ISETP.GT.U32.AND P2, PT, R3, R10, PT ;  /* 0x0000000a0300720c */ /* 0x000fe20003f44070 */
[----:B------:R-:W-:Y:S01]  /*0c50*/  IMAD.MOV R7, RZ, RZ, -R7 ;  /* 0x000000ffff077224 */ /* 0x000fe200078e0a07 */
[----:B------:R-:W-:Y:S01]  /*0c60*/  IABS R58, R35 ;  /* 0x00000023003a7213 */ /* 0x000fe20000000000 */
[----:B------:R-:W-:Y:S01]  /*0c70*/  @!P1 IMAD.IADD R6, R6, 0x1, -R15 ;  /* 0x0000000106069824 */ /* 0x000fe200078e0a0f */
[----:B------:R-:W-:Y:S01]  /*0c80*/  ISETP.GE.AND P1, PT, R11, RZ, PT ;  /* 0x000000ff0b00720c */ /* 0x000fe20003f26270 */
[--C-:B------:R-:W-:Y:S01]  /*0c90*/  @!P5 IMAD.IADD R14, R14, 0x1, -R3.reuse ;  /* 0x000000010e0ed824 */ /* 0x100fe200078e0a03 */
[----:B------:R-:W-:Y:S01]  /*0ca0*/  LOP3.LUT R11, R27, 0x30, RZ, 0xfc, !PT ;  /* 0x000000301b0b7812 */ /* 0x000fe200078efcff */
[----:B------:R-:W-:Y:S01]  /*0cb0*/  @!P6 IMAD.MOV R6, RZ, RZ, -R6 ;  /* 0x000000ffff06e224 */ /* 0x000fe200078e0a06 */
[----:B------:R-:W-:Y:S01]  /*0cc0*/  @!P0 LOP3.LUT R6, RZ, R12, RZ, 0x33, !PT ;  /* 0x0000000cff068212 */ /* 0x000fe200078e33ff */
[C---:B------:R-:W-:Y:S01]  /*0cd0*/  IMAD R22, R3.reuse, R7, R22 ;  /* 0x0000000703167224 */ /* 0x040fe200078e0216 */
[----:B------:R-:W-:Y:S01]  /*0ce0*/  ISETP.GT.U32.AND P0, PT, R3, R14, PT ;  /* 0x0000000e0300720c */ /* 0x000fe20003f04070 */
[--C-:B------:R-:W-:Y:S01]  /*0cf0*/  @!P4 IMAD.IADD R16, R16, 0x1, -R3.reuse ;  /* 0x000000011010c824 */ /* 0x100fe200078e0a03 */
[----:B------:R-:W-:Y:S01]  /*0d00*/  LOP3.LUT R7, R27, 0x34, RZ, 0xfc, !PT ;  /* 0x000000341b077812 */ /* 0x000fe200078efcff */
[--C-:B------:R-:W-:Y:S01]  /*0d10*/  @!P2 IMAD.IADD R10, R10, 0x1, -R3.reuse ;  /* 0x000000010a0aa824 */ /* 0x100fe200078e0a03 */
[----:B------:R-:W-:Y:S01]  /*0d20*/  IABS R28, R11 ;  /* 0x0000000b001c7213 */ /* 0x000fe20000000000 */
[----:B------:R-:W-:Y:S01]  /*0d30*/  IMAD R6, R6, UR4, RZ ;  /* 0x0000000406067c24 */ /* 0x000fe2000f8e02ff */
[----:B------:R-:W-:Y:S01]  /*0d40*/  ISETP.GT.U32.AND P2, PT, R3, R16, PT ;  /* 0x000000100300720c */ /* 0x000fe20003f44070 */
[----:B------:R-:W-:Y:S01]  /*0d50*/  IMAD.MOV.U32 R12, RZ, RZ, R10 ;  /* 0x000000ffff0c7224 */ /* 0x000fe200078e000a */
[----:B------:R-:W-:Y:S01]  /*0d60*/  ISETP.GE.AND P4, PT, R7, RZ, PT ;  /* 0x000000ff0700720c */ /* 0x000fe20003f86270 */
[----:B------:R-:W-:Y:S01]  /*0d70*/  IMAD.HI.U32 R10, R8, R28, RZ ;  /* 0x0000001c080a7227 */ /* 0x000fe200078e00ff */
[----:B------:R-:W-:Y:S01]  /*0d80*/  IABS R7, R7 ;  /* 0x0000000700077213 */ /* 0x000fe20000000000 */
[----:B------:R-:W-:Y:S01]  /*0d90*/  ULDC UR4, c[0x0][0x240] ;  /* 0x0000900000047ab9 */ /* 0x000fe20000000800 */
[----:B------:R-:W-:Y:S01]  /*0da0*/  ISETP.GE.AND P6, PT, R19, RZ, PT ;  /* 0x000000ff1300720c */ /* 0x000fe20003fc6270 */
[----:B------:R-:W-:Y:S01]  /*0db0*/  @!P0 IMAD.IADD R14, R14, 0x1, -R3 ;  /* 0x000000010e0e8824 */ /* 0x000fe200078e0a03 */
[----:B------:R-:W-:Y:S01]  /*0dc0*/  ISETP.GE.AND P0, PT, R11, RZ, PT ;  /* 0x000000ff0b00720c */ /* 0x000fe20003f06270 */
[----:B------:R-:W-:Y:S01]  /*0dd0*/  IMAD.MOV.U32 R11, RZ, RZ, R7 ;  /* 0x000000ffff0b7224 */ /* 0x000fe200078e0007 */
[----:B------:R-:W-:Y:S01]  /*0de0*/  LOP3.LUT R15, R27, 0x2c, RZ, 0xfc, !PT ;  /* 0x0000002c1b0f7812 */ /* 0x000fe200078efcff */
[----:B------:R-:W-:Y:S01]  /*0df0*/  @!P3 IMAD.MOV R12, RZ, RZ, -R12 ;  /* 0x000000ffff0cb224 */ /* 0x000fe200078e0a0c */
[----:B------:R-:W-:Y:S01]  /*0e00*/  ISETP.GE.AND P3, PT, R9, RZ, PT ;  /* 0x000000ff0900720c */ /* 0x000fe20003f66270 */
[----:B------:R-:W-:Y:S01]  /*0e10*/  @!P2 IMAD.IADD R16, R16, 0x1, -R3 ;  /* 0x000000011010a824 */ /* 0x000fe200078e0a03 */
[----:B------:R-:W-:Y:S01]  /*0e20*/  ISETP.GT.U32.AND P2, PT, R3, R22, PT ;  /* 0x000000160300720c */ /* 0x000fe20003f44070 */
[----:B------:R-:W-:Y:S01]  /*0e30*/  IMAD.HI.U32 R7, R8, R11, RZ ;  /* 0x0000000b08077227 */ /* 0x000fe200078e00ff */
[----:B------:R-:W-:-:S02]  /*0e40*/  IABS R30, R15 ;  /* 0x0000000f001e7213 */ /* 0x000fc40000000000 */
[----:B------:R-:W-:Y:S01]  /*0e50*/  ISETP.GE.AND P5, PT, R21, RZ, PT ;  /* 0x000000ff1500720c */ /* 0x000fe20003fa6270 */
[----:B------:R-:W-:Y:S01]  /*0e60*/  IMAD.MOV R24, RZ, RZ, -R7 ;  /* 0x000000ffff187224 */ /* 0x000fe200078e0a07 */
[C---:B------:R-:W-:Y:S01]  /*0e70*/  LOP3.LUT R19, R27.reuse, 0x28, RZ, 0xfc, !PT ;  /* 0x000000281b137812 */ /* 0x040fe200078efcff */
[----:B------:R-:W-:Y:S01]  /*0e80*/  IMAD.MOV R7, RZ, RZ, -R10 ;  /* 0x000000ffff077224 */ /* 0x000fe200078e0a0a */
[----:B------:R-:W-:Y:S01]  /*0e90*/  LOP3.LUT R21, R27, 0x26, RZ, 0xfc, !PT ;  /* 0x000000261b157812 */ /* 0x000fe200078efcff */
[----:B------:R-:W-:Y:S01]  /*0ea0*/  IMAD.HI.U32 R9, R8, R26, RZ ;  /* 0x0000001a08097227 */ /* 0x000fe200078e00ff */
[----:B------:R-:W-:Y:S02]  /*0eb0*/  IABS R34, R19 ;  /* 0x0000001300227213 */ /* 0x000fe40000000000 */
[----:B------:R-:W-:Y:S01]  /*0ec0*/  IABS R64, R39 ;  /* 0x0000002700407213 */ /* 0x000fe20000000000 */
[----:B------:R-:W-:Y:S01]  /*0ed0*/  IMAD R10, R3, R24, R11 ;  /* 0x00000018030a7224 */ /* 0x000fe200078e020b */
[----:B------:R-:W-:Y:S01]  /*0ee0*/  IABS R11, R21 ;  /* 0x00000015000b7213 */ /* 0x000fe20000000000 */
[----:B------:R-:W-:Y:S01]  /*0ef0*/  IMAD.MOV R9, RZ, RZ, -R9 ;  /* 0x000000ffff097224 */ /* 0x000fe200078e0a09 */
[----:B------:R-:W-:Y:S01]  /*0f00*/  LOP3.LUT R41, R27, 0x8, RZ, 0xfc, !PT ;  /* 0x000000081b297812 */ /* 0x000fe200078efcff */
[----:B------:R-:W-:Y:S01]  /*0f10*/  @!P2 IMAD.IADD R22, R22, 0x1, -R3 ;  /* 0x000000011616a824 */ /* 0x000fe200078e0a03 */
[C---:B------:R-:W-:Y:S01]  /*0f20*/  ISETP.GT.U32.AND P2, PT, R3.reuse, R10, PT ;  /* 0x0000000a0300720c */ /* 0x040fe20003f44070 */
[C---:B------:R-:W-:Y:S01]  /*0f30*/  IMAD R26, R3.reuse, R9, R26 ;  /* 0x00000009031a7224 */ /* 0x040fe200078e021a */
[----:B------:R-:W-:Y:S01]  /*0f40*/  IABS R66, R41 ;  /* 0x0000002900427213 */ /* 0x000fe20000000000 */
[----:B------:R-:W-:Y:S01]  /*0f50*/  @!P1 IMAD.MOV R14, RZ, RZ, -R14 ;  /* 0x000000ffff0e9224 */ /* 0x000fe200078e0a0e */
[C---:B------:R-:W-:Y:S01]  /*0f60*/  ISETP.GT.U32.AND P1, PT, R3.reuse, R22, PT ;  /* 0x000000160300720c */ /* 0x040fe20003f24070 */
[----:B------:R-:W-:Y:S01]  /*0f70*/  @!P6 IMAD.MOV R16, RZ, RZ, -R16 ;  /* 0x000000ffff10e224 */ /* 0x000fe200078e0a10 */
[C---:B------:R-:W-:Y:S01]  /*0f80*/  ISETP.GT.U32.AND P6, PT, R3.reuse, R26, PT ;  /* 0x0000001a0300720c */ /* 0x040fe20003fc4070 */
[----:B------:R-:W-:Y:S01]  /*0f90*/  IMAD R28, R3, R7, R28 ;  /* 0x00000007031c7224 */ /* 0x000fe200078e021c */
[C---:B------:R-:W-:Y:S01]  /*0fa0*/  LOP3.LUT R43, R27.reuse, 0x6, RZ, 0xfc, !PT ;  /* 0x000000061b2b7812 */ /* 0x040fe200078efcff */
[----:B------:R-:W-:Y:S01]  /*0fb0*/  IMAD.HI.U32 R7, R8, R30, RZ ;  /* 0x0000001e08077227 */ /* 0x000fe200078e00ff */
[----:B------:R-:W-:-:S02]  /*0fc0*/  LOP3.LUT R45, R27, 0x4, RZ, 0xfc, !PT ;  /* 0x000000041b2d7812 */ /* 0x000fc400078efcff */
[----:B------:R-:W-:Y:S01]  /*0fd0*/  IABS R68, R43 ;  /* 0x0000002b00447213 */ /* 0x000fe20000000000 */
[----:B------:R-:W-:Y:S01]  /*0fe0*/  IMAD.MOV R7, RZ, RZ, -R7 ;  /* 0x000000ffff077224 */ /* 0x000fe200078e0a07 */
[----:B------:R-:W-:Y:S01]  /*0ff0*/  IABS R70, R45 ;  /* 0x0000002d00467213 */ /* 0x000fe20000000000 */
[--C-:B------:R-:W-:Y:S01]  /*1000*/  @!P2 IMAD.IADD R10, R10, 0x1, -R3.reuse ;  /* 0x000000010a0aa824 */ /* 0x100fe200078e0a03 */
[----:B------:R-:W-:Y:S01]  /*1010*/  LOP3.LUT R47, R27, 0x2, RZ, 0xfc, !PT ;  /* 0x000000021b2f7812 */ /* 0x000fe200078efcff */
[C---:B------:R-:W-:Y:S01]  /*1020*/  IMAD R30, R3.reuse, R7, R30 ;  /* 0x00000007031e7224 */ /* 0x040fe200078e021e */
[----:B------:R-:W-:Y:S01]  /*1030*/  IABS R25, R27 ;  /* 0x0000001b00197213 */ /* 0x000fe20000000000 */
[--C-:B------:R-:W-:Y:S01]  /*1040*/  @!P1 IMAD.IADD R22, R22, 0x1, -R3.reuse ;  /* 0x0000000116169824 */ /* 0x100fe200078e0a03 */
[C---:B------:R-:W-:Y:S01]  /*1050*/  ISETP.GT.U32.AND P2, PT, R3.reuse, R10, PT ;  /* 0x0000000a0300720c */ /* 0x040fe20003f44070 */
[----:B------:R-:W-:Y:S01]  /*1060*/  @!P6 IMAD.IADD R26, R26, 0x1, -R3 ;  /* 0x000000011a1ae824 */ /* 0x000fe200078e0a03 */
[C---:B------:R-:W-:Y:S01]  /*1070*/  ISETP.GT.U32.AND P1, PT, R3.reuse, R28, PT ;  /* 0x0000001c0300720c */ /* 0x040fe20003f24070 */
[----:B------:R-:W-:Y:S01]  /*1080*/  @!P5 IMAD.MOV R22, RZ, RZ, -R22 ;  /* 0x000000ffff16d224 */ /* 0x000fe200078e0a16 */
[C---:B------:R-:W-:Y:S01]  /*1090*/  ISETP.GT.U32.AND P5, PT, R3.reuse, R30, PT ;  /* 0x0000001e0300720c */ /* 0x040fe20003fa4070 */
[----:B------:R-:W-:Y:S01]  /*10a0*/  IMAD.HI.U32 R9, R8, R32, RZ ;  /* 0x0000002008097227 */ /* 0x000fe200078e00ff */
[----:B------:R-:W-:-:S02]  /*10b0*/  ISETP.GT.U32.AND P6, PT, R3, R26, PT ;  /* 0x0000001a0300720c */ /* 0x000fc40003fc4070 */
[----:B------:R-:W-:Y:S01]  /*10c0*/  IABS R72, R47 ;  /* 0x0000002f00487213 */ /* 0x000fe20000000000 */
[----:B------:R-:W-:-:S04]  /*10d0*/  IMAD.HI.U32 R7, R8, R34, RZ ;  /* 0x0000002208077227 */ /* 0x000fc800078e00ff */
[----:B------:R-:W-:Y:S02]  /*10e0*/  IMAD.MOV R9, RZ, RZ, -R9 ;  /* 0x000000ffff097224 */ /* 0x000fe400078e0a09 */
[----:B------:R-:W-:Y:S02]  /*10f0*/  IMAD.MOV R7, RZ, RZ, -R7 ;  /* 0x000000ffff077224 */ /* 0x000fe400078e0a07 */
[--C-:B------:R-:W-:Y:S02]  /*1100*/  @!P2 IMAD.IADD R10, R10, 0x1, -R3.reuse ;  /* 0x000000010a0aa824 */ /* 0x100fe400078e0a03 */
[C---:B------:R-:W-:Y:S02]  /*1110*/  IMAD R32, R3.reuse, R9, R32 ;  /* 0x0000000903207224 */ /* 0x040fe400078e0220 */
[C---:B------:R-:W-:Y:S02]  /*1120*/  IMAD R34, R3.reuse, R7, R34 ;  /* 0x0000000703227224 */ /* 0x040fe400078e0222 */
[----:B------:R-:W-:Y:S01]  /*1130*/  IMAD.MOV.U32 R24, RZ, RZ, R10 ;  /* 0x000000ffff187224 */ /* 0x000fe200078e000a */
[----:B------:R-:W-:Y:S01]  /*1140*/  ISETP.GT.U32.AND P2, PT, R3, R32, PT ;  /* 0x000000200300720c */ /* 0x000fe20003f44070 */
[--C-:B------:R-:W-:Y:S01]  /*1150*/  @!P5 IMAD.IADD R30, R30, 0x1, -R3.reuse ;  /* 0x000000011e1ed824 */ /* 0x100fe200078e0a03 */
[----:B------:R-:W-:Y:S01]  /*1160*/  ISETP.GE.AND P5, PT, R15, RZ, PT ;  /* 0x000000ff0f00720c */ /* 0x000fe20003fa6270 */
[----:B------:R-:W-:Y:S01]  /*1170*/  @!P6 IMAD.IADD R26, R26, 0x1, -R3 ;  /* 0x000000011a1ae824 */ /* 0x000fe200078e0a03 */
[C---:B------:R-:W-:Y:S01]  /*1180*/  ISETP.GT.U32.AND P6, PT, R3.reuse, R34, PT ;  /* 0x000000220300720c */ /* 0x040fe20003fc4070 */
[----:B------:R-:W-:Y:S01]  /*1190*/  @!P4 IMAD.MOV R24, RZ, RZ, -R24 ;  /* 0x000000ffff18c224 */ /* 0x000fe200078e0a18 */
[----:B------:R-:W-:Y:S01]  /*11a0*/  ISETP.GT.U32.AND P4, PT, R3, R30, PT ;  /* 0x0000001e0300720c */ /* 0x000fe20003f84070 */
[----:B------:R-:W-:Y:S01]  /*11b0*/  IMAD.HI.U32 R7, R8, R11, RZ ;  /* 0x0000000b08077227 */ /* 0x000fe200078e00ff */
[----:B------:R-:W-:-:S03]  /*11c0*/  LOP3.LUT R15, R27, 0x16, RZ, 0xfc, !PT ;  /* 0x000000161b0f7812 */ /* 0x000fc600078efcff */
[----:B------:R-:W-:Y:S01]  /*11d0*/  @!P1 IMAD.IADD R28, R28, 0x1, -R3 ;  /* 0x000000011c1c9824 */ /* 0x000fe200078e0a03 */
[----:B------:R-:W-:Y:S01]  /*11e0*/  IABS R52, R15 ;  /* 0x0000000f00347213 */ /* 0x000fe20000000000 */
[----:B------:R-:W-:-:S03]  /*11f0*/  IMAD.HI.U32 R9, R8, R38, RZ ;  /* 0x0000002608097227 */ /* 0x000fc600078e00ff */
[----:B------:R-:W-:Y:S01]  /*1200*/  ISETP.GT.U32.AND P1, PT, R3, R28, PT ;  /* 0x0000001c0300720c */ /* 0x000fe20003f24070 */
[----:B------:R-:W-:Y:S01]  /*1210*/  IMAD.MOV R10, RZ, RZ, -R7 ;  /* 0x000000ffff0a7224 */ /* 0x000fe200078e0a07 */
[----:B------:R-:W-:Y:S01]  /*1220*/  LOP3.LUT R7, R27, 0x22, RZ, 0xfc, !PT ;  /* 0x000000221b077812 */ /* 0x000fe200078efcff */
[----:B------:R-:W-:Y:S02]  /*1230*/  IMAD.MOV R9, RZ, RZ, -R9 ;  /* 0x000000ffff097224 */ /* 0x000fe400078e0a09 */
[----:B------:R-:W-:Y:S01]  /*1240*/  IMAD R10, R3, R10, R11 ;  /* 0x0000000a030a7224 */ /* 0x000fe200078e020b */
[----:B------:R-:W-:Y:S01]  /*1250*/  IABS R40, R7 ;  /* 0x0000000700287213 */ /* 0x000fe20000000000 */
[--C-:B------:R-:W-:Y:S01]  /*1260*/  @!P2 IMAD.IADD R32, R32, 0x1, -R3.reuse ;  /* 0x000000012020a824 */ /* 0x100fe200078e0a03 */
[----:B------:R-:W-:Y:S01]  /*1270*/  LOP3.LUT R11, R27, 0x20, RZ, 0xfc, !PT ;  /* 0x000000201b0b7812 */ /* 0x000fe200078efcff */
[----:B------:R-:W-:Y:S01]  /*1280*/  IMAD R38, R3, R9, R38 ;  /* 0x0000000903267224 */ /* 0x000fe200078e0226 */
[----:B------:R-:W-:Y:S01]  /*1290*/  ISETP.GE.AND P2, PT, R19, RZ, PT ;  /* 0x000000ff1300720c */ /* 0x000fe20003f46270 */
[--C-:B------:R-:W-:Y:S01]  /*12a0*/  @!P6 IMAD.IADD R34, R34, 0x1, -R3.reuse ;  /* 0x000000012222e824 */ /* 0x100fe200078e0a03 */
[C---:B------:R-:W-:Y:S01]  /*12b0*/  ISETP.GT.U32.AND P6, PT, R3.reuse, R32, PT ;  /* 0x000000200300720c */ /* 0x040fe20003fc4070 */
[--C-:B------:R-:W-:Y:S01]  /*12c0*/  @!P4 IMAD.IADD R30, R30, 0x1, -R3.reuse ;  /* 0x000000011e1ec824 */ /* 0x100fe200078e0a03 */
[C---:B------:R-:W-:Y:S01]  /*12d0*/  ISETP.GT.U32.AND P4, PT, R3.reuse, R10, PT ;  /* 0x0000000a0300720c */ /* 0x040fe20003f84070 */
[----:B------:R-:W-:Y:S01]  /*12e0*/  @!P3 IMAD.MOV R26, RZ, RZ, -R26 ;  /* 0x000000ffff1ab224 */ /* 0x000fe200078e0a1a */
[C---:B------:R-:W-:Y:S01]  /*12f0*/  ISETP.GT.U32.AND P3, PT, R3.reuse, R34, PT ;  /* 0x000000220300720c */ /* 0x040fe20003f64070 */
[----:B------:R-:W-:Y:S01]  /*1300*/  @!P5 IMAD.MOV R30, RZ, RZ, -R30 ;  /* 0x000000ffff1ed224 */ /* 0x000fe200078e0a1e */
[----:B------:R-:W-:Y:S01]  /*1310*/  ISETP.GT.U32.AND P5, PT, R3, R38, PT ;  /* 0x000000260300720c */ /* 0x000fe20003fa4070 */
[----:B------:R-:W-:Y:S01]  /*1320*/  @!P1 IMAD.IADD R28, R28, 0x1, -R3 ;  /* 0x000000011c1c9824 */ /* 0x000fe200078e0a03 */
[----:B------:R-:W-:-:S02]  /*1330*/  ISETP.GE.AND P1, PT, R17, RZ, PT ;  /* 0x000000ff1100720c */ /* 0x000fc40003f26270 */
[----:B------:R-:W-:Y:S01]  /*1340*/  IABS R42, R11 ;  /* 0x0000000b002a7213 */ /* 0x000fe20000000000 */
[----:B------:R-:W-:Y:S01]  /*1350*/  @!P0 IMAD.MOV R28, RZ, RZ, -R28 ;  /* 0x000000ffff1c8224 */ /* 0x000fe200078e0a1c */
[----:B------:R-:W-:Y:S01]  /*1360*/  ISETP.GE.AND P0, PT, R21, RZ, PT ;  /* 0x000000ff1500720c */ /* 0x000fe20003f06270 */
[--C-:B------:R-:W-:Y:S01]  /*1370*/  @!P6 IMAD.IADD R32, R32, 0x1, -R3.reuse ;  /* 0x000000012020e824 */ /* 0x100fe200078e0a03 */
[----:B------:R-:W-:Y:S01]  /*1380*/  ISETP.GE.AND P6, PT, R23, RZ, PT ;  /* 0x000000ff1700720c */ /* 0x000fe20003fc6270 */
[--C-:B------:R-:W-:Y:S01]  /*1390*/  @!P4 IMAD.IADD R10, R10, 0x1, -R3.reuse ;  /* 0x000000010a0ac824 */ /* 0x100fe200078e0a03 */
[----:B------:R-:W-:Y:S01]  /*13a0*/  ISETP.GE.AND P4, PT, R11, RZ, PT ;  /* 0x000000ff0b00720c */ /* 0x000fe20003f86270 */
[--C-:B------:R-:W-:Y:S01]  /*13b0*/  @!P3 IMAD.IADD R34, R34, 0x1, -R3.reuse ;  /* 0x000000012222b824 */ /* 0x100fe200078e0a03 */
[----:B------:R-:W-:Y:S01]  /*13c0*/  ISETP.GE.AND P3, PT, R7, RZ, PT ;  /* 0x000000ff0700720c */ /* 0x000fe20003f66270 */
[----:B------:R-:W-:Y:S01]  /*13d0*/  @!P5 IMAD.IADD R38, R38, 0x1, -R3 ;  /* 0x000000012626d824 */ /* 0x000fe200078e0a03 */
[----:B------:R-:W-:Y:S01]  /*13e0*/  ISETP.GT.U32.AND P5, PT, R3, R10, PT ;  /* 0x0000000a0300720c */ /* 0x000fe20003fa4070 */
[----:B------:R-:W-:Y:S01]  /*13f0*/  IMAD.HI.U32 R7, R8, R40, RZ ;  /* 0x0000002808077227 */ /* 0x000fe200078e00ff */
[----:B------:R-:W-:-:S02]  /*1400*/  LOP3.LUT R11, R27, 0x18, RZ, 0xfc, !PT ;  /* 0x000000181b0b7812 */ /* 0x000fc400078efcff */
[----:B------:R-:W-:Y:S01]  /*1410*/  LOP3.LUT R17, R27, 0x14, RZ, 0xfc, !PT ;  /* 0x000000141b117812 */ /* 0x000fe200078efcff */
[----:B------:R-:W-:Y:S01]  /*1420*/  @!P1 IMAD.MOV R32, RZ, RZ, -R32 ;  /* 0x000000ffff209224 */ /* 0x000fe200078e0a20 */
[----:B------:R-:W-:Y:S01]  /*1430*/  ISETP.GT.U32.AND P1, PT, R3, R38, PT ;  /* 0x000000260300720c */ /* 0x000fe20003f24070 */
[----:B------:R-:W-:Y:S01]  /*1440*/  IMAD.MOV R7, RZ, RZ, -R7 ;  /* 0x000000ffff077224 */ /* 0x000fe200078e0a07 */
[----:B------:R-:W-:Y:S01]  /*1450*/  IABS R50, R11 ;  /* 0x0000000b00327213 */ /* 0x000fe20000000000 */
[----:B------:R-:W-:Y:S01]  /*1460*/  IMAD.HI.U32 R9, R8, R42, RZ ;  /* 0x0000002a08097227 */ /* 0x000fe200078e00ff */
[----:B------:R-:W-:-:S03]  /*1470*/  IABS R54, R17 ;  /* 0x0000001100367213 */ /* 0x000fc60000000000 */
[----:B------:R-:W-:Y:S01]  /*1480*/  IMAD R40, R3, R7, R40 ;  /* 0x0000000703287224 */ /* 0x000fe200078e0228 */
[----:B------:R-:W-:Y:S01]  /*1490*/  LOP3.LUT R7, R27, 0x1c, RZ, 0xfc, !PT ;  /* 0x0000001c1b077812 */ /* 0x000fe200078efcff */
[----:B------:R-:W-:Y:S02]  /*14a0*/  IMAD.MOV R9, RZ, RZ, -R9 ;  /* 0x000000ffff097224 */ /* 0x000fe400078e0a09 */
[--C-:B------:R-:W-:Y:S01]  /*14b0*/  @!P5 IMAD.IADD R10, R10, 0x1, -R3.reuse ;  /* 0x000000010a0ad824 */ /* 0x100fe200078e0a03 */
[C---:B------:R-:W-:Y:S01]  /*14c0*/  ISETP.GT.U32.AND P5, PT, R3.reuse, R40, PT ;  /* 0x000000280300720c */ /* 0x040fe20003fa4070 */
[----:B------:R-:W-:Y:S01]  /*14d0*/  IMAD R42, R3, R9, R42 ;  /* 0x00000009032a7224 */ /* 0x000fe200078e022a */
[----:B------:R-:W-:Y:S01]  /*14e0*/  IABS R46, R7 ;  /* 0x00000007002e7213 */ /* 0x000fe20000000000 */
[----:B------:R-:W-:Y:S01]  /*14f0*/  @!P1 IMAD.IADD R38, R38, 0x1, -R3 ;  /* 0x0000000126269824 */ /* 0x000fe200078e0a03 */
[----:B------:R-:W-:Y:S01]  /*1500*/  LOP3.LUT R9, R27, 0x1a, RZ, 0xfc, !PT ;  /* 0x0000001a1b097812 */ /* 0x000fe200078efcff */
[----:B------:R-:W-:Y:S01]  /*1510*/  @!P2 IMAD.MOV R34, RZ, RZ, -R34 ;  /* 0x000000ffff22a224 */ /* 0x000fe200078e0a22 */
[----:B------:R-:W-:Y:S01]  /*1520*/  ISETP.GE.AND P2, PT, R7, RZ, PT ;  /* 0x000000ff0700720c */ /* 0x000fe20003f46270 */
[----:B------:R-:W-:Y:S01]  /*1530*/  @!P6 IMAD.MOV R38, RZ, RZ, -R38 ;  /* 0x000000ffff26e224 */ /* 0x000fe200078e0a26 */
[----:B------:R-:W-:Y:S01]  /*1540*/  ISETP.GT.U32.AND P6, PT, R3, R42, PT ;  /* 0x0000002a0300720c */ /* 0x000fe20003fc4070 */
[----:B------:R-:W-:Y:S01]  /*1550*/  IMAD.HI.U32 R7, R8, R46, RZ ;  /* 0x0000002e08077227 */ /* 0x000fe200078e00ff */
[----:B------:R-:W-:-:S02]  /*1560*/  IABS R48, R9 ;  /* 0x0000000900307213 */ /* 0x000fc40000000000 */
[----:B------:R-:W-:Y:S01]  /*1570*/  ISETP.GE.AND P1, PT, R9, RZ, PT ;  /* 0x000000ff0900720c */ /* 0x000fe20003f26270 */
[----:B------:R-:W-:Y:S02]  /*1580*/  @!P5 IMAD.IADD R40, R40, 0x1, -R3 ;  /* 0x000000012828d824 */ /* 0x000fe400078e0a03 */
[----:B------:R-:W-:Y:S02]  /*1590*/  IMAD.MOV R7, RZ, RZ, -R7 ;  /* 0x000000ffff077224 */ /* 0x000fe400078e0a07 */
[----:B------:R-:W-:Y:S01]  /*15a0*/  IMAD.HI.U32 R9, R8, R48, RZ ;  /* 0x0000003008097227 */ /* 0x000fe200078e00ff */
[----:B------:R-:W-:-:S03]  /*15b0*/  ISETP.GT.U32.AND P5, PT, R3, R40, PT ;  /* 0x000000280300720c */ /* 0x000fc60003fa4070 */
[----:B------:R-:W-:Y:S02]  /*15c0*/  @!P6 IMAD.IADD R42, R42, 0x1, -R3 ;  /* 0x000000012a2ae824 */ /* 0x000fe400078e0a03 */
[C---:B------:R-:W-:Y:S02]  /*15d0*/  IMAD R46, R3.reuse, R7, R46 ;  /* 0x00000007032e7224 */ /* 0x040fe400078e022e */
[----:B------:R-:W-:Y:S01]  /*15e0*/  IMAD.MOV R9, RZ, RZ, -R9 ;  /* 0x000000ffff097224 */ /* 0x000fe200078e0a09 */
[----:B------:R-:W-:Y:S01]  /*15f0*/  ISETP.GT.U32.AND P6, PT, R3, R42, PT ;  /* 0x0000002a0300720c */ /* 0x000fe20003fc4070 */
[----:B------:R-:W-:-:S04]  /*1600*/  IMAD.HI.U32 R7, R8, R50, RZ ;  /* 0x0000003208077227 */ /* 0x000fc800078e00ff */
[----:B------:R-:W-:Y:S02]  /*1610*/  IMAD.MOV.U32 R36, RZ, RZ, R10 ;  /* 0x000000ffff247224 */ /* 0x000fe400078e000a */
[C---:B------:R-:W-:Y:S02]  /*1620*/  IMAD R48, R3.reuse, R9, R48 ;  /* 0x0000000903307224 */ /* 0x040fe400078e0230 */
[----:B------:R-:W-:Y:S01]  /*1630*/  @!P5 IMAD.IADD R40, R40, 0x1, -R3 ;  /* 0x000000012828d824 */ /* 0x000fe200078e0a03 */
[C---:B------:R-:W-:Y:S01]  /*1640*/  ISETP.GT.U32.AND P5, PT, R3.reuse, R46, PT ;  /* 0x0000002e0300720c */ /* 0x040fe20003fa4070 */
[----:B------:R-:W-:Y:S02]  /*1650*/  IMAD.MOV R10, RZ, RZ, -R7 ;  /* 0x000000ffff0a7224 */ /* 0x000fe400078e0a07 */
[----:B------:R-:W-:Y:S01]  /*1660*/  @!P3 IMAD.MOV R40, RZ, RZ, -R40 ;  /* 0x000000ffff28b224 */ /* 0x000fe200078e0a28 */
[C---:B------:R-:W-:Y:S01]  /*1670*/  ISETP.GT.U32.AND P3, PT, R3.reuse, R48, PT ;  /* 0x000000300300720c */ /* 0x040fe20003f64070 */
[----:B------:R-:W-:-:S02]  /*1680*/  IMAD R50, R3, R10, R50 ;  /* 0x0000000a03327224 */ /* 0x000fc400078e0232 */
[----:B------:R-:W-:Y:S02]  /*1690*/  @!P6 IMAD.IADD R42, R42, 0x1, -R3 ;  /* 0x000000012a2ae824 */ /* 0x000fe400078e0a03 */
[----:B------:R-:W-:Y:S01]  /*16a0*/  @!P0 IMAD.MOV R36, RZ, RZ, -R36 ;  /* 0x000000ffff248224 */ /* 0x000fe200078e0a24 */
[----:B------:R-:W-:Y:S01]  /*16b0*/  ISETP.GT.U32.AND P6, PT, R3, R50, PT ;  /* 0x000000320300720c */ /* 0x000fe20003fc4070 */
[----:B------:R-:W-:Y:S01]  /*16c0*/  IMAD.HI.U32 R7, R8, R54, RZ ;  /* 0x0000003608077227 */ /* 0x000fe200078e00ff */
[----:B------:R-:W-:Y:S02]  /*16d0*/  ISETP.GE.AND P0, PT, R11, RZ, PT ;  /* 0x000000ff0b00720c */ /* 0x000fe40003f06270 */
[----:B------:R-:W-:Y:S01]  /*16e0*/  LOP3.LUT R11, R27, 0x12, RZ, 0xfc, !PT ;  /* 0x000000121b0b7812 */ /* 0x000fe200078efcff */
[----:B------:R-:W-:Y:S02]  /*16f0*/  IMAD.MOV R7, RZ, RZ, -R7 ;  /* 0x000000ffff077224 */ /* 0x000fe400078e0a07 */
[----:B------:R-:W-:Y:S01]  /*1700*/  @!P3 IMAD.IADD R48, R48, 0x1, -R3 ;  /* 0x000000013030b824 */ /* 0x000fe200078e0a03 */
[----:B------:R-:W-:Y:S01]  /*1710*/  IABS R56, R11 ;  /* 0x0000000b00387213 */ /* 0x000fe20000000000 */
[----:B------:R-:W-:-:S02]  /*1720*/  IMAD R54, R3, R7, R54 ;  /* 0x0000000703367224 */ /* 0x000fc400078e0236 */
[--C-:B------:R-:W-:Y:S01]  /*1730*/  @!P5 IMAD.IADD R46, R46, 0x1, -R3.reuse ;  /* 0x000000012e2ed824 */ /* 0x100fe200078e0a03 */
[C---:B------:R-:W-:Y:S01]  /*1740*/  ISETP.GT.U32.AND P3, PT, R3.reuse, R48, PT ;  /* 0x000000300300720c */ /* 0x040fe20003f64070 */
[----:B------:R-:W-:Y:S02]  /*1750*/  @!P6 IMAD.IADD R50, R50, 0x1, -R3 ;  /* 0x000000013232e824 */ /* 0x000fe400078e0a03 */
[C---:B------:R-:W-:Y:S01]  /*1760*/  IMAD.HI.U32 R7, R8.reuse, R56, RZ ;  /* 0x0000003808077227 */ /* 0x040fe200078e00ff */
[C---:B------:R-:W-:Y:S02]  /*1770*/  ISETP.GT.U32.AND P5, PT, R3.reuse, R46, PT ;  /* 0x0000002e0300720c */ /* 0x040fe40003fa4070 */
[----:B------:R-:W-:Y:S01]  /*1780*/  ISETP.GT.U32.AND P6, PT, R3, R50, PT ;  /* 0x000000320300720c */ /* 0x000fe20003fc4070 */
[----:B------:R-:W-:Y:S02]  /*1790*/  IMAD.MOV R7, RZ, RZ, -R7 ;  /* 0x000000ffff077224 */ /* 0x000fe400078e0a07 */
[----:B------:R-:W-:-:S04]  /*17a0*/  IMAD.HI.U32 R9, R8, R52, RZ ;  /* 0x0000003408097227 */ /* 0x000fc800078e00ff */
[C---:B------:R-:W-:Y:S02]  /*17b0*/  IMAD R56, R3.reuse, R7, R56 ;  /* 0x0000000703387224 */ /* 0x040fe400078e0238 */
[----:B------:R-:W-:Y:S01]  /*17c0*/  @!P3 IMAD.IADD R48, R48, 0x1, -R3 ;  /* 0x000000013030b824 */ /* 0x000fe200078e0a03 */
[C---:B------:R-:W-:Y:S01]  /*17d0*/  ISETP.GT.U32.AND P3, PT, R3.reuse, R54, PT ;  /* 0x000000360300720c */ /* 0x040fe20003f64070 */
[----:B------:R-:W-:Y:S02]  /*17e0*/  IMAD.MOV R9, RZ, RZ, -R9 ;  /* 0x000000ffff097224 */ /* 0x000fe400078e0a09 */
[----:B------:R-:W-:Y:S01]  /*17f0*/  @!P6 IMAD.IADD R50, R50, 0x1, -R3 ;  /* 0x000000013232e824 */ /* 0x000fe200078e0a03 */
[C---:B------:R-:W-:Y:S01]  /*1800*/  ISETP.GT.U32.AND P6, PT, R3.reuse, R56, PT ;  /* 0x000000380300720c */ /* 0x040fe20003fc4070 */
[----:B------:R-:W-:Y:S02]  /*1810*/  IMAD R52, R3, R9, R52 ;  /* 0x0000000903347224 */ /* 0x000fe400078e0234 */
[----:B------:R-:W-:-:S04]  /*1820*/  IMAD.HI.U32 R9, R8, R62, RZ ;  /* 0x0000003e08097227 */ /* 0x000fc800078e00ff */
[----:B------:R-:W-:Y:S02]  /*1830*/  IMAD.MOV R9, RZ, RZ, -R9 ;  /* 0x000000ffff097224 */ /* 0x000fe400078e0a09 */
[--C-:B------:R-:W-:Y:S02]  /*1840*/  @!P3 IMAD.IADD R54, R54, 0x1, -R3.reuse ;  /* 0x000000013636b824 */ /* 0x100fe400078e0a03 */
[--C-:B------:R-:W-:Y:S01]  /*1850*/  @!P5 IMAD.IADD R46, R46, 0x1, -R3.reuse ;  /* 0x000000012e2ed824 */ /* 0x100fe200078e0a03 */
[C---:B------:R-:W-:Y:S01]  /*1860*/  ISETP.GT.U32.AND P5, PT, R3.reuse, R52, PT ;  /* 0x000000340300720c */ /* 0x040fe20003fa4070 */
[----:B------:R-:W-:Y:S01]  /*1870*/  @!P6 IMAD.IADD R56, R56, 0x1, -R3 ;  /* 0x000000013838e824 */ /* 0x000fe200078e0a03 */
[----:B------:R-:W-:Y:S01]  /*1880*/  ISETP.GT.U32.AND P6, PT, R3, R54, PT ;  /* 0x000000360300720c */ /* 0x000fe20003fc4070 */
[----:B------:R-:W-:-:S04]  /*1890*/  IMAD.HI.U32 R7, R8, R58, RZ ;  /* 0x0000003a08077227 */ /* 0x000fc800078e00ff */
[----:B------:R-:W-:Y:S02]  /*18a0*/  IMAD R62, R3, R9, R62 ;  /* 0x00000009033e7224 */ /* 0x000fe400078e023e */
[----:B------:R-:W-:-:S04]  /*18b0*/  IMAD.HI.U32 R10, R8, R64, RZ ;  /* 0x00000040080a7227 */ /* 0x000fc800078e00ff */
[----:B------:R-:W-:Y:S02]  /*18c0*/  IMAD.MOV R7, RZ, RZ, -R7 ;  /* 0x000000ffff077224 */ /* 0x000fe400078e0a07 */
[----:B------:R-:W-:Y:S01]  /*18d0*/  @!P6 IMAD.IADD R54, R54, 0x1, -R3 ;  /* 0x000000013636e824 */ /* 0x000fe200078e0a03 */
[C---:B------:R-:W-:Y:S01]  /*18e0*/  ISETP.GT.U32.AND P6, PT, R3.reuse, R62, PT ;  /* 0x0000003e0300720c */ /* 0x040fe20003fc4070 */
[----:B------:R-:W-:Y:S02]  /*18f0*/  IMAD.MOV R10, RZ, RZ, -R10 ;  /* 0x000000ffff0a7224 */ /* 0x000fe400078e0a0a */
[C---:B------:R-:W-:Y:S02]  /*1900*/  IMAD R58, R3.reuse, R7, R58 ;  /* 0x00000007033a7224 */ /* 0x040fe400078e023a */
[----:B------:R-:W-:Y:S01]  /*1910*/  @!P4 IMAD.MOV R42, RZ, RZ, -R42 ;  /* 0x000000ffff2ac224 */ /* 0x000fe200078e0a2a */
[----:B------:R-:W-:Y:S01]  /*1920*/  ISETP.GT.U32.AND P4, PT, R3, R56, PT ;  /* 0x000000380300720c */ /* 0x000fe20003f84070 */
[----:B------:R-:W-:-:S04]  /*1930*/  IMAD.HI.U32 R7, R8, R66, RZ ;  /* 0x0000004208077227 */ /* 0x000fc800078e00ff */
[----:B------:R-:W-:Y:S02]  /*1940*/  IMAD R64, R3, R10, R64 ;  /* 0x0000000a03407224 */ /* 0x000fe400078e0240 */
[----:B------:R-:W-:Y:S02]  /*1950*/  IMAD.MOV R10, RZ, RZ, -R7 ;  /* 0x000000ffff0a7224 */ /* 0x000fe400078e0a07 */
[--C-:B------:R-:W-:Y:S01]  /*1960*/  @!P5 IMAD.IADD R52, R52, 0x1, -R3.reuse ;  /* 0x000000013434d824 */ /* 0x100fe200078e0a03 */
[----:B------:R-:W-:Y:S01]  /*1970*/  ISETP.GE.AND P5, PT, R15, RZ, PT ;  /* 0x000000ff0f00720c */ /* 0x000fe20003fa6270 */
[C---:B------:R-:W-:Y:S02]  /*1980*/  IMAD R66, R3.reuse, R10, R66 ;  /* 0x0000000a03427224 */ /* 0x040fe400078e0242 */
[--C-:B------:R-:W-:Y:S01]  /*1990*/  @!P6 IMAD.IADD R62, R62, 0x1, -R3.reuse ;  /* 0x000000013e3ee824 */ /* 0x100fe200078e0a03 */
[C---:B------:R-:W-:Y:S01]  /*19a0*/  ISETP.GT.U32.AND P3, PT, R3.reuse, R52, PT ;  /* 0x000000340300720c */ /* 0x040fe20003f64070 */
[----:B------:R-:W-:Y:S01]  /*19b0*/  @!P4 IMAD.IADD R56, R56, 0x1, -R3 ;  /* 0x000000013838c824 */ /* 0x000fe200078e0a03 */
[C---:B------:R-:W-:Y:S01]  /*19c0*/  ISETP.GT.U32.AND P6, PT, R3.reuse, R66, PT ;  /* 0x000000420300720c */ /* 0x040fe20003fc4070 */
[----:B------:R-:W-:Y:S01]  /*19d0*/  IMAD.HI.U32 R7, R8, R68, RZ ;  /* 0x0000004408077227 */ /* 0x000fe200078e00ff */
[----:B------:R-:W-:-:S03]  /*19e0*/  ISETP.GT.U32.AND P4, PT, R3, R64, PT ;  /* 0x000000400300720c */ /* 0x000fc60003f84070 */
[----:B------:R-:W-:Y:S02]  /*19f0*/  IMAD.MOV R7, RZ, RZ, -R7 ;  /* 0x000000ffff077224 */ /* 0x000fe400078e0a07 */
[----:B------:R-:W-:-:S04]  /*1a00*/  IMAD.HI.U32 R9, R8, R70, RZ ;  /* 0x0000004608097227 */ /* 0x000fc800078e00ff */
[C---:B------:R-:W-:Y:S02]  /*1a10*/  IMAD R68, R3.reuse, R7, R68 ;  /* 0x0000000703447224 */ /* 0x040fe400078e0244 */
[--C-:B------:R-:W-:Y:S01]  /*1a20*/  @!P3 IMAD.IADD R52, R52, 0x1, -R3.reuse ;  /* 0x000000013434b824 */ /* 0x100fe200078e0a03 */
[C---:B------:R-:W-:Y:S01]  /*1a30*/  ISETP.GT.U32.AND P3, PT, R3.reuse, R58, PT ;  /* 0x0000003a0300720c */ /* 0x040fe20003f64070 */
[--C-:B------:R-:W-:Y:S01]  /*1a40*/  @!P6 IMAD.IADD R66, R66, 0x1, -R3.reuse ;  /* 0x000000014242e824 */ /* 0x100fe200078e0a03 */
[----:B------:R-:W-:Y:S01]  /*1a50*/  ISETP.GT.U32.AND P6, PT, R3, R68, PT ;  /* 0x000000440300720c */ /* 0x000fe20003fc4070 */
[----:B------:R-:W-:Y:S01]  /*1a60*/  @!P4 IMAD.IADD R64, R64, 0x1, -R3 ;  /* 0x000000014040c824 */ /* 0x000fe200078e0a03 */
[----:B------:R-:W-:Y:S01]  /*1a70*/  ISETP.GE.AND P4, PT, R11, RZ, PT ;  /* 0x000000ff0b00720c */ /* 0x000fe20003f86270 */
[----:B------:R-:W-:Y:S01]  /*1a80*/  IMAD.MOV R9, RZ, RZ, -R9 ;  /* 0x000000ffff097224 */ /* 0x000fe200078e0a09 */
[----:B------:R-:W-:Y:S01]  /*1a90*/  LEA.HI R11, R0, R5, RZ, 0x1a ;  /* 0x00000005000b7211 */ /* 0x000fe200078fd0ff */
[----:B------:R-:W-:-:S04]  /*1aa0*/  IMAD.HI.U32 R10, R8, R72, RZ ;  /* 0x00000048080a7227 */ /* 0x000fc800078e00ff */
[C---:B------:R-:W-:Y:S02]  /*1ab0*/  VIADD R29, R11.reuse, 0x3e ;  /* 0x0000003e0b1d7836 */ /* 0x040fe40000000000 */
[----:B------:R-:W-:Y:S02]  /*1ac0*/  VIADD R33, R11, 0x1e ;  /* 0x0000001e0b217836 */ /* 0x000fe40000000000 */
[----:B------:R-:W-:Y:S02]  /*1ad0*/  IMAD R70, R3, R9, R70 ;  /* 0x0000000903467224 */ /* 0x000fe400078e0246 */
[--C-:B------:R-:W-:Y:S01]  /*1ae0*/  @!P3 IMAD.IADD R58, R58, 0x1, -R3.reuse ;  /* 0x000000013a3ab824 */ /* 0x100fe200078e0a03 */
[----:B------:R-:W-:Y:S01]  /*1af0*/  ISETP.GE.AND P3, PT, R17, RZ, PT ;  /* 0x000000ff1100720c */ /* 0x000fe20003f66270 */
[C---:B------:R-:W-:Y:S01]  /*1b00*/  VIADD R31, R11.reuse, 0x2e ;  /* 0x0000002e0b1f7836 */ /* 0x040fe20000000000 */
[----:B------:R-:W-:Y:S01]  /*1b10*/  IABS R17, R29 ;  /* 0x0000001d00117213 */ /* 0x000fe20000000000 */
[----:B------:R-:W-:Y:S01]  /*1b20*/  IMAD.MOV R10, RZ, RZ, -R10 ;  /* 0x000000ffff0a7224 */ /* 0x000fe200078e0a0a */
[----:B------:R-:W-:Y:S01]  /*1b30*/  IABS R21, R33 ;  /* 0x0000002100157213 */ /* 0x000fe20000000000 */
[----:B------:R-:W-:Y:S01]  /*1b40*/  VIADD R11, R11, 0xe ;  /* 0x0000000e0b0b7836 */ /* 0x000fe20000000000 */
[----:B------:R-:W-:Y:S01]  /*1b50*/  IABS R19, R31 ;  /* 0x0000001f00137213 */ /* 0x000fe20000000000 */
[----:B------:R-:W-:Y:S01]  /*1b60*/  @!P6 IMAD.IADD R68, R68, 0x1, -R3 ;  /* 0x000000014444e824 */ /* 0x000fe200078e0a03 */
[C---:B------:R-:W-:Y:S01]  /*1b70*/  ISETP.GT.U32.AND P6, PT, R3.reuse, R70, PT ;  /* 0x000000460300720c */ /* 0x040fe20003fc4070 */
[----:B------:R-:W-:Y:S01]  /*1b80*/  IMAD R72, R3, R10, R72 ;  /* 0x0000000a03487224 */ /* 0x000fe200078e0248 */
[----:B------:R-:W-:Y:S01]  /*1b90*/  IABS R23, R11 ;  /* 0x0000000b00177213 */ /* 0x000fe20000000000 */
[----:B------:R-:W-:-:S04]  /*1ba0*/  IMAD.HI.U32 R7, R8, R17, RZ ;  /* 0x0000001108077227 */ /* 0x000fc800078e00ff */
[----:B------:R-:W-:-:S04]  /*1bb0*/  IMAD.HI.U32 R10, R8, R21, RZ ;  /* 0x00000015080a7227 */ /* 0x000fc800078e00ff */
[----:B------:R-:W-:Y:S01]  /*1bc0*/  @!P2 IMAD.MOV R46, RZ, RZ, -R46 ;  /* 0x000000ffff2ea224 */ /* 0x000fe200078e0a2e */
[C---:B------:R-:W-:Y:S01]  /*1bd0*/  ISETP.GT.U32.AND P2, PT, R3.reuse, R58, PT ;  /* 0x0000003a0300720c */ /* 0x040fe20003f44070 */
[----:B------:R-:W-:Y:S02]  /*1be0*/  IMAD.MOV R44, RZ, RZ, -R7 ;  /* 0x000000ffff2c7224 */ /* 0x000fe400078e0a07 */
[----:B------:R-:W-:Y:S01]  /*1bf0*/  @!P1 IMAD.MOV R48, RZ, RZ, -R48 ;  /* 0x000000ffff309224 */ /* 0x000fe200078e0a30 */
[C---:B------:R-:W-:Y:S01]  /*1c00*/  ISETP.GT.U32.AND P1, PT, R3.reuse, R62, PT ;  /* 0x0000003e0300720c */ /* 0x040fe20003f24070 */
[----:B------:R-:W-:Y:S01]  /*1c10*/  @!P0 IMAD.MOV R50, RZ, RZ, -R50 ;  /* 0x000000ffff328224 */ /* 0x000fe200078e0a32 */
[C---:B------:R-:W-:Y:S01]  /*1c20*/  ISETP.GT.U32.AND P0, PT, R3.reuse, R64, PT ;  /* 0x000000400300720c */ /* 0x040fe20003f04070 */
[----:B------:R-:W-:Y:S01]  /*1c30*/  @!P5 IMAD.MOV R52, RZ, RZ, -R52 ;  /* 0x000000ffff34d224 */ /* 0x000fe200078e0a34 */
[----:B------:R-:W-:Y:S01]  /*1c40*/  ISETP.GT.U32.AND P5, PT, R3, R66, PT ;  /* 0x000000420300720c */ /* 0x000fe20003fa4070 */
[----:B------:R-:W-:-:S04]  /*1c50*/  IMAD.HI.U32 R9, R8, R19, RZ ;  /* 0x0000001308097227 */ /* 0x000fc800078e00ff */
[----:B------:R-:W-:Y:S02]  /*1c60*/  IMAD.MOV R74, RZ, RZ, -R10 ;  /* 0x000000ffff4a7224 */ /* 0x000fe400078e0a0a */
[----:B------:R-:W-:-:S04]  /*1c70*/  IMAD.HI.U32 R15, R8, R23, RZ ;  /* 0x00000017080f7227 */ /* 0x000fc800078e00ff */
[----:B------:R-:W-:-:S04]  /*1c80*/  IMAD.HI.U32 R7, R8, R25, RZ ;  /* 0x0000001908077227 */ /* 0x000fc800078e00ff */
[C---:B------:R-:W-:Y:S02]  /*1c90*/  IMAD R10, R3.reuse, R44, R17 ;  /* 0x0000002c030a7224 */ /* 0x040fe400078e0211 */
[----:B------:R-:W-:Y:S02]  /*1ca0*/  IMAD.MOV R60, RZ, RZ, -R9 ;  /* 0x000000ffff3c7224 */ /* 0x000fe400078e0a09 */
[----:B------:R-:W-:Y:S02]  /*1cb0*/  IMAD R44, R3, R74, R21 ;  /* 0x0000004a032c7224 */ /* 0x000fe400078e0215 */
[----:B------:R-:W-:Y:S02]  /*1cc0*/  IMAD.MOV R76, RZ, RZ, -R15 ;  /* 0x000000ffff4c7224 */ /* 0x000fe400078e0a0f */
[----:B------:R-:W-:Y:S01]  /*1cd0*/  IMAD.MOV R74, RZ, RZ, -R7 ;  /* 0x000000ffff4a7224 */ /* 0x000fe200078e0a07 */
[----:B------:R-:W-:Y:S01]  /*1ce0*/  SHF.R.S32.HI R7, RZ, 0x1f, R20 ;  /* 0x0000001fff077819 */ /* 0x000fe20000011414 */
[----:B------:R-:W-:-:S02]  /*1cf0*/  @!P6 IMAD.IADD R70, R70, 0x1, -R3 ;  /* 0x000000014646e824 */ /* 0x000fc400078e0a03 */
[----:B------:R-:W-:Y:S01]  /*1d00*/  IMAD R8, R3, R60, R19 ;  /* 0x0000003c03087224 */ /* 0x000fe200078e0213 */
[----:B------:R-:W-:Y:S01]  /*1d10*/  LEA.HI R20, R7, R20, RZ, 0x6 ;  /* 0x0000001407147211 */ /* 0x000fe200078f30ff */
[C---:B------:R-:W-:Y:S01]  /*1d20*/  IMAD R60, R3.reuse, R76, R23 ;  /* 0x0000004c033c7224 */ /* 0x040fe200078e0217 */
[C---:B------:R-:W-:Y:S01]  /*1d30*/  ISETP.GT.U32.AND P6, PT, R3.reuse, R70, PT ;  /* 0x000000460300720c */ /* 0x040fe20003fc4070 */
[----:B------:R-:W-:Y:S01]  /*1d40*/  @!P3 IMAD.MOV R54, RZ, RZ, -R54 ;  /* 0x000000ffff36b224 */ /* 0x000fe200078e0a36 */
[C---:B------:R-:W-:Y:S01]  /*1d50*/  ISETP.GT.U32.AND P3, PT, R3.reuse, R68, PT ;  /* 0x000000440300720c */ /* 0x040fe20003f64070 */
[C---:B------:R-:W-:Y:S01]  /*1d60*/  IMAD R74, R3.reuse, R74, R25 ;  /* 0x0000004a034a7224 */ /* 0x040fe200078e0219 */
[----:B------:R-:W-:Y:S01]  /*1d70*/  CS2R R76, SRZ ;  /* 0x00000000004c7805 */ /* 0x000fe2000001ff00 */
[----:B------:R-:W-:Y:S01]  /*1d80*/  @!P4 IMAD.MOV R56, RZ, RZ, -R56 ;  /* 0x000000ffff38c224 */ /* 0x000fe200078e0a38 */
[C---:B------:R-:W-:Y:S01]  /*1d90*/  ISETP.GT.U32.AND P4, PT, R3.reuse, R10, PT ;  /* 0x0000000a0300720c */ /* 0x040fe20003f84070 */
[--C-:B------:R-:W-:Y:S01]  /*1da0*/  @!P2 IMAD.IADD R58, R58, 0x1, -R3.reuse ;  /* 0x000000013a3aa824 */ /* 0x100fe200078e0a03 */
[C---:B------:R-:W-:Y:S01]  /*1db0*/  ISETP.GT.U32.AND P2, PT, R3.reuse, R8, PT ;  /* 0x000000080300720c */ /* 0x040fe20003f44070 */
[--C-:B------:R-:W-:Y:S01]  /*1dc0*/  @!P1 IMAD.IADD R62, R62, 0x1, -R3.reuse ;  /* 0x000000013e3e9824 */ /* 0x100fe200078e0a03 */
[C---:B------:R-:W-:Y:S01]  /*1dd0*/  ISETP.GT.U32.AND P1, PT, R3.reuse, R44, PT ;  /* 0x0000002c0300720c */ /* 0x040fe20003f24070 */
[--C-:B------:R-:W-:Y:S01]  /*1de0*/  @!P0 IMAD.IADD R64, R64, 0x1, -R3.reuse ;  /* 0x0000000140408824 */ /* 0x100fe200078e0a03 */
[C---:B------:R-:W-:Y:S01]  /*1df0*/  ISETP.GT.U32.AND P0, PT, R3.reuse, R60, PT ;  /* 0x0000003c0300720c */ /* 0x040fe20003f04070 */
[--C-:B------:R-:W-:Y:S01]  /*1e00*/  @!P5 IMAD.IADD R66, R66, 0x1, -R3.reuse ;  /* 0x000000014242d824 */ /* 0x100fe200078e0a03 */
[----:B------:R-:W-:Y:S01]  /*1e10*/  ISETP.GT.U32.AND P5, PT, R3, R74, PT ;  /* 0x0000004a0300720c */ /* 0x000fe20003fa4070 */
[--C-:B------:R-:W-:Y:S01]  /*1e20*/  @!P3 IMAD.IADD R68, R68, 0x1, -R3.reuse ;  /* 0x000000014444b824 */ /* 0x100fe200078e0a03 */
[----:B------:R-:W-:Y:S01]  /*1e30*/  ISETP.GE.AND P3, PT, R35, RZ, PT ;  /* 0x000000ff2300720c */ /* 0x000fe20003f66270 */
[--C-:B------:R-:W-:Y:S01]  /*1e40*/  @!P6 IMAD.IADD R70, R70, 0x1, -R3.reuse ;  /* 0x000000014646e824 */ /* 0x100fe200078e0a03 */
[----:B------:R-:W-:Y:S01]  /*1e50*/  ISETP.GT.U32.AND P6, PT, R3, R72, PT ;  /* 0x000000480300720c */ /* 0x000fe20003fc4070 */
[--C-:B------:R-:W-:Y:S01]  /*1e60*/  @!P4 IMAD.IADD R10, R10, 0x1, -R3.reuse ;  /* 0x000000010a0ac824 */ /* 0x100fe200078e0a03 */
[----:B------:R-:W-:Y:S01]  /*1e70*/  ISETP.GE.AND P4, PT, R37, RZ, PT ;  /* 0x000000ff2500720c */ /* 0x000fe20003f86270 */
        /* <DEDUP_REMOVED lines=8> */
[----:B------:R-:W-:Y:S01]  /*1f00*/  @!P3 IMAD.MOV R58, RZ, RZ, -R58 ;  /* 0x000000ffff3ab224 */ /* 0x000fe200078e0a3a */
[C---:B------:R-:W-:Y:S01]  /*1f10*/  ISETP.GT.U32.AND P3, PT, R3.reuse, R10, PT ;  /* 0x0000000a0300720c */ /* 0x040fe20003f64070 */
[--C-:B------:R-:W-:Y:S01]  /*1f20*/  @!P6 IMAD.IADD R72, R72, 0x1, -R3.reuse ;  /* 0x000000014848e824 */ /* 0x100fe200078e0a03 */
[C---:B------:R-:W-:Y:S01]  /*1f30*/  ISETP.GT.U32.AND P6, PT, R3.reuse, R74, PT ;  /* 0x0000004a0300720c */ /* 0x040fe20003fc4070 */
[----:B------:R-:W-:Y:S01]  /*1f40*/  @!P4 IMAD.MOV R62, RZ, RZ, -R62 ;  /* 0x000000ffff3ec224 */ /* 0x000fe200078e0a3e */
[C---:B------:R-:W-:Y:S01]  /*1f50*/  ISETP.GT.U32.AND P4, PT, R3.reuse, R8, PT ;  /* 0x000000080300720c */ /* 0x040fe20003f84070 */
[----:B------:R-:W-:Y:S01]  /*1f60*/  @!P2 IMAD.MOV R64, RZ, RZ, -R64 ;  /* 0x000000ffff40a224 */ /* 0x000fe200078e0a40 */
[C---:B------:R-:W-:Y:S01]  /*1f70*/  ISETP.GT.U32.AND P2, PT, R3.reuse, R44, PT ;  /* 0x0000002c0300720c */ /* 0x040fe20003f44070 */
[----:B------:R-:W-:Y:S01]  /*1f80*/  @!P1 IMAD.MOV R66, RZ, RZ, -R66 ;  /* 0x000000ffff429224 */ /* 0x000fe200078e0a42 */
[C---:B------:R-:W-:Y:S01]  /*1f90*/  ISETP.GT.U32.AND P1, PT, R3.reuse, R60, PT ;  /* 0x0000003c0300720c */ /* 0x040fe20003f24070 */
[----:B------:R-:W-:Y:S01]  /*1fa0*/  @!P0 IMAD.MOV R68, RZ, RZ, -R68 ;  /* 0x000000ffff448224 */ /* 0x000fe200078e0a44 */
[----:B------:R-:W-:Y:S01]  /*1fb0*/  ISETP.GT.U32.AND P0, PT, R3, R72, PT ;  /* 0x000000480300720c */ /* 0x000fe20003f04070 */
        /* <DEDUP_REMOVED lines=13> */
[----:B------:R-:W-:Y:S01]  /*2090*/  ISETP.NE.AND P0, PT, R13, RZ, PT ;  /* 0x000000ff0d00720c */ /* 0x000fe20003f05270 */
[----:B------:R-:W-:Y:S01]  /*20a0*/  @!P5 IMAD.MOV R10, RZ, RZ, -R10 ;  /* 0x000000ffff0ad224 */ /* 0x000fe200078e0a0a */
[----:B------:R-:W-:Y:S01]  /*20b0*/  LOP3.LUT R3, RZ, R13, RZ, 0x33, !PT ;  /* 0x0000000dff037212 */ /* 0x000fe200078e33ff */
[----:B------:R-:W-:Y:S01]  /*20c0*/  @!P3 IMAD.MOV R8, RZ, RZ, -R8 ;  /* 0x000000ffff08b224 */ /* 0x000fe200078e0a08 */
[----:B------:R-:W0:Y:S01]  /*20d0*/  LDC R13, c[0x0][0x238] ;  /* 0x00008e00ff0d7b82 */ /* 0x000e220000000800 */
[----:B------:R-:W-:Y:S01]  /*20e0*/  @!P6 IMAD.MOV R72, RZ, RZ, -R72 ;  /* 0x000000ffff48e224 */ /* 0x000fe200078e0a48 */
[C---:B------:R-:W-:Y:S01]  /*20f0*/  SEL R10, R3.reuse, R10, !P0 ;  /* 0x0000000a030a7207 */ /* 0x040fe20004000000 */
[----:B------:R-:W-:Y:S01]  /*2100*/  @!P4 IMAD.MOV R44, RZ, RZ, -R44 ;  /* 0x000000ffff2cc224 */ /* 0x000fe200078e0a2c */
[C---:B------:R-:W-:Y:S01]  /*2110*/  SEL R14, R3.reuse, R14, !P0 ;  /* 0x0000000e030e7207 */ /* 0x040fe20004000000 */
[----:B------:R-:W-:Y:S01]  /*2120*/  @!P2 IMAD.MOV R60, RZ, RZ, -R60 ;  /* 0x000000ffff3ca224 */ /* 0x000fe200078e0a3c */
[C---:B------:R-:W-:Y:S01]  /*2130*/  SEL R7, R3.reuse, R16, !P0 ;  /* 0x0000001003077207 */ /* 0x040fe20004000000 */
[----:B------:R-:W-:Y:S01]  /*2140*/  IMAD R10, R10, UR4, RZ ;  /* 0x000000040a0a7c24 */ /* 0x000fe2000f8e02ff */
[C---:B------:R-:W-:Y:S01]  /*2150*/  SEL R22, R3.reuse, R22, !P0 ;  /* 0x0000001603167207 */ /* 0x040fe20004000000 */
[----:B------:R-:W-:Y:S01]  /*2160*/  @!P1 IMAD.MOV R74, RZ, RZ, -R74 ;  /* 0x000000ffff4a9224 */ /* 0x000fe200078e0a4a */
[C---:B------:R-:W-:Y:S01]  /*2170*/  SEL R24, R3.reuse, R24, !P0 ;  /* 0x0000001803187207 */ /* 0x040fe20004000000 */
[----:B------:R-:W-:Y:S01]  /*2180*/  IMAD R14, R14, UR4, RZ ;  /* 0x000000040e0e7c24 */ /* 0x000fe2000f8e02ff */
[----:B------:R-:W-:Y:S01]  /*2190*/  SEL R26, R3, R26, !P0 ;  /* 0x0000001a031a7207 */ /* 0x000fe20004000000 */
[----:B------:R-:W-:Y:S01]  /*21a0*/  IMAD R7, R7, UR4, RZ ;  /* 0x0000000407077c24 */ /* 0x000fe2000f8e02ff */
[C---:B------:R-:W-:Y:S01]  /*21b0*/  SEL R28, R3.reuse, R28, !P0 ;  /* 0x0000001c031c7207 */ /* 0x040fe20004000000 */
        /* <DEDUP_REMOVED lines=13> */
[----:B------:R-:W-:Y:S01]  /*2290*/  IADD3 R16, P1, R6, UR6, RZ ;  /* 0x0000000606107c10 */ /* 0x000fe2000ff3e0ff */
[----:B------:R-:W-:Y:S01]  /*22a0*/  IMAD R34, R34, UR4, RZ ;  /* 0x0000000422227c24 */ /* 0x000fe2000f8e02ff */
[----:B------:R-:W-:Y:S01]  /*22b0*/  SHF.R.S32.HI R219, RZ, 0x1f, R10 ;  /* 0x0000001fffdb7819 */ /* 0x000fe2000001140a */
[----:B------:R-:W-:Y:S01]  /*22c0*/  IMAD R36, R36, UR4, RZ ;  /* 0x0000000424247c24 */ /* 0x000fe2000f8e02ff */
[----:B------:R-:W-:Y:S01]  /*22d0*/  IADD3 R11, P4, R10, UR8, RZ ;  /* 0x000000080a0b7c10 */ /* 0x000fe2000ff9e0ff */
[----:B------:R-:W-:Y:S01]  /*22e0*/  IMAD R38, R38, UR4, RZ ;  /* 0x0000000426267c24 */ /* 0x000fe2000f8e02ff */
[C---:B------:R-:W-:Y:S01]  /*22f0*/  SEL R12, R3.reuse, R12, !P0 ;  /* 0x0000000c030c7207 */ /* 0x040fe20004000000 */
[----:B------:R-:W-:Y:S01]  /*2300*/  ULDC UR6, c[0x0][0x23c] ;  /* 0x00008f0000067ab9 */ /* 0x000fe20000000800 */
[C---:B------:R-:W-:Y:S01]  /*2310*/  SEL R40, R3.reuse, R40, !P0 ;  /* 0x0000002803287207 */ /* 0x040fe20004000000 */
[----:B------:R-:W-:Y:S01]  /*2320*/  USHF.L.U32 UR24, UR6, 0x6, URZ ;  /* 0x0000000606187899 */ /* 0x000fe2000800063f */
        /* <DEDUP_REMOVED lines=32> */
[----:B------:R-:W-:Y:S01]  /*2530*/  SEL R3, R3, R74, !P0 ;  /* 0x0000004a03037207 */ /* 0x000fe20004000000 */
[----:B------:R-:W-:Y:S01]  /*2540*/  IMAD R70, R70, UR4, RZ ;  /* 0x0000000446467c24 */ /* 0x000fe2000f8e02ff */
[----:B------:R-:W-:Y:S01]  /*2550*/  LEA.HI.X.SX32 R203, R6, UR7, 0x1, P1 ;  /* 0x0000000706cb7c11 */ /* 0x000fe200088f0eff */
[----:B------:R-:W-:Y:S01]  /*2560*/  IMAD.SHL.U32 R6, R0, 0x8, RZ ;  /* 0x0000000800067824 */ /* 0x000fe200078e00ff */
[----:B------:R-:W-:Y:S01]  /*2570*/  IADD3.X R219, R219, UR9, RZ, P4, !PT ;  /* 0x00000009dbdb7c10 */ /* 0x000fe2000a7fe4ff */
[----:B------:R-:W-:Y:S01]  /*2580*/  IMAD R72, R72, UR4, RZ ;  /* 0x0000000448487c24 */ /* 0x000fe2000f8e02ff */
[----:B------:R-:W-:Y:S01]  /*2590*/  SHF.R.S32.HI R195, RZ, 0x1f, R14 ;  /* 0x0000001fffc37819 */ /* 0x000fe2000001140e */
[----:B------:R-:W-:Y:S01]  /*25a0*/  IMAD R15, R3, UR4, RZ ;  /* 0x00000004030f7c24 */ /* 0x000fe2000f8e02ff */
[----:B------:R-:W-:Y:S01]  /*25b0*/  IADD3 R207, P3, R14, UR8, RZ ;  /* 0x000000080ecf7c10 */ /* 0x000fe2000ff7e0ff */
[----:B------:R-:W-:Y:S01]  /*25c0*/  UIADD3 UR4, UR12, 0x2000, URZ ;  /* 0x000020000c047890 */ /* 0x000fe2000fffe03f */
[----:B------:R-:W-:-:S02]  /*25d0*/  SHF.R.S32.HI R191, RZ, 0x1f, R7 ;  /* 0x0000001fffbf7819 */ /* 0x000fc40000011407 */
[----:B------:R-:W-:Y:S02]  /*25e0*/  CS2R R74, SRZ ;  /* 0x00000000004a7805 */ /* 0x000fe4000001ff00 */
[----:B------:R-:W-:Y:S01]  /*25f0*/  IADD3 R209, P1, R7, UR8, RZ ;  /* 0x0000000807d17c10 */ /* 0x000fe2000ff3e0ff */
[----:B------:R-:W-:Y:S01]  /*2600*/  USHF.R.U32.HI UR4, URZ, 0x4, UR4 ;  /* 0x000000043f047899 */ /* 0x000fe20008011604 */
[----:B------:R-:W-:Y:S01]  /*2610*/  SHF.R.S32.HI R187, RZ, 0x1f, R22 ;  /* 0x0000001fffbb7819 */ /* 0x000fe20000011416 */
[----:B------:R-:W-:Y:S01]  /*2620*/  UMOV UR7, 0x80000020 ;  /* 0x8000002000077882 */ /* 0x000fe20000000000 */
[----:B------:R-:W-:Y:S01]  /*2630*/  IADD3 R211, P0, R22, UR8, RZ ;  /* 0x0000000816d37c10 */ /* 0x000fe2000ff1e0ff */
[----:B------:R-:W-:Y:S01]  /*2640*/  USGXT.U32 UR4, UR4, 0xe ;  /* 0x0000000e0404789a */ /* 0x000fe20008000000 */
[----:B------:R-:W-:Y:S02]  /*2650*/  SHF.R.S32.HI R183, RZ, 0x1f, R24 ;  /* 0x0000001fffb77819 */ /* 0x000fe40000011418 */
[----:B------:R-:W-:-:S02]  /*2660*/  IADD3 R213, P2, R24, UR8, RZ ;  /* 0x0000000818d57c10 */ /* 0x000fc4000ff5e0ff */
[----:B------:R-:W-:Y:S02]  /*2670*/  CS2R R24, SRZ ;  /* 0x0000000000187805 */ /* 0x000fe4000001ff00 */
[----:B------:R-:W-:Y:S01]  /*2680*/  SHF.R.S32.HI R179, RZ, 0x1f, R26 ;  /* 0x0000001fffb37819 */ /* 0x000fe2000001141a */
[----:B------:R-:W-:Y:S01]  /*2690*/  UIADD3.64 UR10, UR4, -UR10, URZ ;  /* 0x8000000a040a7297 */ /* 0x000fe2000fffe03f */
[----:B------:R-:W-:Y:S02]  /*26a0*/  IADD3 R215, P5, R26, UR8, RZ ;  /* 0x000000081ad77c10 */ /* 0x000fe4000ffbe0ff */
[----:B------:R-:W-:Y:S02]  /*26b0*/  CS2R R26, SRZ ;  /* 0x00000000001a7805 */ /* 0x000fe4000001ff00 */
[----:B------:R-:W-:Y:S02]  /*26c0*/  SHF.R.S32.HI R175, RZ, 0x1f, R28 ;  /* 0x0000001fffaf7819 */ /* 0x000fe4000001141c */
[----:B------:R-:W-:-:S02]  /*26d0*/  IADD3 R217, P4, R28, UR8, RZ ;  /* 0x000000081cd97c10 */ /* 0x000fc4000ff9e0ff */
[----:B------:R-:W-:Y:S02]  /*26e0*/  CS2R R28, SRZ ;  /* 0x00000000001c7805 */ /* 0x000fe4000001ff00 */
[----:B------:R-:W-:Y:S02]  /*26f0*/  IADD3.X R195, R195, UR9, RZ, P3, !PT ;  /* 0x00000009c3c37c10 */ /* 0x000fe40009ffe4ff */
[----:B------:R-:W-:Y:S02]  /*2700*/  IADD3.X R191, R191, UR9, RZ, P1, !PT ;  /* 0x00000009bfbf7c10 */ /* 0x000fe40008ffe4ff */
[----:B------:R-:W-:Y:S02]  /*2710*/  IADD3.X R187, R187, UR9, RZ, P0, !PT ;  /* 0x00000009bbbb7c10 */ /* 0x000fe400087fe4ff */
[----:B------:R-:W-:Y:S02]  /*2720*/  IADD3.X R183, R183, UR9, RZ, P2, !PT ;  /* 0x00000009b7b77c10 */ /* 0x000fe400097fe4ff */
[----:B------:R-:W-:-:S02]  /*2730*/  IADD3.X R179, R179, UR9, RZ, P5, !PT ;  /* 0x00000009b3b37c10 */ /* 0x000fc4000affe4ff */
[----:B------:R-:W-:Y:S02]  /*2740*/  IADD3.X R175, R175, UR9, RZ, P4, !PT ;  /* 0x00000009afaf7c10 */ /* 0x000fe4000a7fe4ff */
[----:B------:R-:W-:Y:S02]  /*2750*/  SHF.R.S32.HI R171, RZ, 0x1f, R8 ;  /* 0x0000001fffab7819 */ /* 0x000fe40000011408 */
[----:B------:R-:W-:Y:S02]  /*2760*/  IADD3 R201, P3, R8, UR8, RZ ;  /* 0x0000000808c97c10 */ /* 0x000fe4000ff7e0ff */
[----:B------:R-:W-:Y:S02]  /*2770*/  SHF.R.S32.HI R167, RZ, 0x1f, R30 ;  /* 0x0000001fffa77819 */ /* 0x000fe4000001141e */
[----:B------:R-:W-:Y:S02]  /*2780*/  IADD3 R197, P1, R30, UR8, RZ ;  /* 0x000000081ec57c10 */ /* 0x000fe4000ff3e0ff */
[----:B------:R-:W-:-:S02]  /*2790*/  CS2R R30, SRZ ;  /* 0x00000000001e7805 */ /* 0x000fc4000001ff00 */
[----:B------:R-:W-:Y:S02]  /*27a0*/  SHF.R.S32.HI R163, RZ, 0x1f, R32 ;  /* 0x0000001fffa37819 */ /* 0x000fe40000011420 */
[----:B------:R-:W-:Y:S02]  /*27b0*/  IADD3 R193, P0, R32, UR8, RZ ;  /* 0x0000000820c17c10 */ /* 0x000fe4000ff1e0ff */
[----:B------:R-:W-:Y:S02]  /*27c0*/  CS2R R32, SRZ ;  /* 0x0000000000207805 */ /* 0x000fe4000001ff00 */
        /* <DEDUP_REMOVED lines=9> */
[----:B------:R-:W-:Y:S02]  /*2860*/  IADD3.X R171, R171, UR9, RZ, P3, !PT ;  /* 0x00000009abab7c10 */ /* 0x000fe40009ffe4ff */
[----:B------:R-:W-:Y:S02]  /*2870*/  IADD3.X R167, R167, UR9, RZ, P1, !PT ;  /* 0x00000009a7a77c10 */ /* 0x000fe40008ffe4ff */
[----:B------:R-:W-:Y:S02]  /*2880*/  IADD3.X R163, R163, UR9, RZ, P0, !PT ;  /* 0x00000009a3a37c10 */ /* 0x000fe400087fe4ff */
[----:B------:R-:W-:Y:S02]  /*2890*/  IADD3.X R159, R159, UR9, RZ, P2, !PT ;  /* 0x000000099f9f7c10 */ /* 0x000fe400097fe4ff */
[----:B------:R-:W-:Y:S02]  /*28a0*/  IADD3.X R155, R155, UR9, RZ, P5, !PT ;  /* 0x000000099b9b7c10 */ /* 0x000fe4000affe4ff */
[----:B------:R-:W-:-:S02]  /*28b0*/  IADD3.X R151, R151, UR9, RZ, P4, !PT ;  /* 0x0000000997977c10 */ /* 0x000fc4000a7fe4ff */
        /* <DEDUP_REMOVED lines=42> */
[----:B------:R-:W-:Y:S02]  /*2b60*/  LOP3.LUT R14, R0, 0x3f, RZ, 0xc0, !PT ;  /* 0x0000003f000e7812 */ /* 0x000fe400078ec0ff */
[----:B------:R-:W-:Y:S02]  /*2b70*/  LOP3.LUT R7, R6, 0x30, RZ, 0xc0, !PT ;  /* 0x0000003006077812 */ /* 0x000fe400078ec0ff */
[----:B------:R-:W-:Y:S01]  /*2b80*/  IADD3.X R107, R107, UR9, RZ, P3, !PT ;  /* 0x000000096b6b7c10 */ /* 0x000fe20009ffe4ff */
[----:B------:R-:W-:Y:S01]  /*2b90*/  IMAD R14, R14, UR6, RZ ;  /* 0x000000060e0e7c24 */ /* 0x000fe2000f8e02ff */
[----:B------:R-:W-:Y:S01]  /*2ba0*/  IADD3.X R103, R103, UR9, RZ, P1, !PT ;  /* 0x0000000967677c10 */ /* 0x000fe20008ffe4ff */
[----:B------:R-:W-:Y:S01]  /*2bb0*/  UMOV UR6, UR4 ;  /* 0x0000000400067c82 */ /* 0x000fe20008000000 */
[----:B------:R-:W-:Y:S02]  /*2bc0*/  IADD3.X R99, R99, UR9, RZ, P0, !PT ;  /* 0x0000000963637c10 */ /* 0x000fe400087fe4ff */
[----:B------:R-:W-:-:S02]  /*2bd0*/  IADD3.X R95, R95, UR9, RZ, P2, !PT ;  /* 0x000000095f5f7c10 */ /* 0x000fc400097fe4ff */
[----:B------:R-:W-:Y:S02]  /*2be0*/  IADD3.X R91, R91, UR9, RZ, P5, !PT ;  /* 0x000000095b5b7c10 */ /* 0x000fe4000affe4ff */
[----:B------:R-:W-:Y:S02]  /*2bf0*/  IADD3.X R89, R89, UR9, RZ, P4, !PT ;  /* 0x0000000959597c10 */ /* 0x000fe4000a7fe4ff */
[----:B------:R-:W-:Y:S02]  /*2c00*/  SHF.R.S32.HI R199, RZ, 0x1f, R12 ;  /* 0x0000001fffc77819 */ /* 0x000fe4000001140c */
[----:B------:R-:W-:Y:S01]  /*2c10*/  IADD3 R205, P6, R12, UR8, RZ ;  /* 0x000000080ccd7c10 */ /* 0x000fe2000ffde0ff */
[----:B------:R-:W-:Y:S01]  /*2c20*/  IMAD R12, R2, 0x40, R7 ;  /* 0x00000040020c7824 */ /* 0x000fe200078e0207 */
[----:B------:R-:W-:Y:S02]  /*2c30*/  SHF.R.S32.HI R3, RZ, 0x1f, R64 ;  /* 0x0000001fff037819 */ /* 0x000fe40000011440 */
[----:B------:R-:W-:-:S02]  /*2c40*/  IADD3 R113, P3, R64, UR8, RZ ;  /* 0x0000000840717c10 */ /* 0x000fc4000ff7e0ff */
[----:B------:R-:W-:Y:S02]  /*2c50*/  CS2R R64, SRZ ;  /* 0x0000000000407805 */ /* 0x000fe4000001ff00 */
[----:B------:R-:W-:Y:S02]  /*2c60*/  SHF.R.S32.HI R23, RZ, 0x1f, R66 ;  /* 0x0000001fff177819 */ /* 0x000fe40000011442 */
[----:B------:R-:W-:Y:S02]  /*2c70*/  IADD3 R109, P1, R66, UR8, RZ ;  /* 0x00000008426d7c10 */ /* 0x000fe4000ff3e0ff */
[----:B------:R-:W-:Y:S02]  /*2c80*/  CS2R R66, SRZ ;  /* 0x0000000000427805 */ /* 0x000fe4000001ff00 */
        /* <DEDUP_REMOVED lines=9> */
[----:B------:R-:W-:Y:S01]  /*2d20*/  IADD3 R93, P4, R15, UR8, RZ ;  /* 0x000000080f5d7c10 */ /* 0x000fe2000ff9e0ff */
[----:B------:R-:W-:Y:S01]  /*2d30*/  UIADD3 UR8, UP0, UR13, 0x2, URZ ;  /* 0x000000020d087890 */ /* 0x000fe2000ff1e03f */
[----:B------:R-:W-:Y:S02]  /*2d40*/  IADD3.X R199, R199, UR9, RZ, P6, !PT ;  /* 0x00000009c7c77c10 */ /* 0x000fe4000b7fe4ff */
[----:B------:R-:W-:Y:S02]  /*2d50*/  IADD3.X R3, R3, UR9, RZ, P3, !PT ;  /* 0x0000000903037c10 */ /* 0x000fe40009ffe4ff */
[----:B------:R-:W-:Y:S02]  /*2d60*/  IADD3.X R23, R23, UR9, RZ, P1, !PT ;  /* 0x0000000917177c10 */ /* 0x000fe40008ffe4ff */
[----:B------:R-:W-:-:S02]  /*2d70*/  IADD3.X R21, R21, UR9, RZ, P0, !PT ;  /* 0x0000000915157c10 */ /* 0x000fc400087fe4ff */
[----:B------:R-:W-:Y:S02]  /*2d80*/  IADD3.X R19, R19, UR9, RZ, P2, !PT ;  /* 0x0000000913137c10 */ /* 0x000fe400097fe4ff */
[----:B------:R-:W-:Y:S02]  /*2d90*/  IADD3.X R17, R17, UR9, RZ, P5, !PT ;  /* 0x0000000911117c10 */ /* 0x000fe4000affe4ff */
[----:B------:R-:W-:Y:S01]  /*2da0*/  LEA.HI.X.SX32 R15, R15, UR9, 0x1, P4 ;  /* 0x000000090f0f7c11 */ /* 0x000fe2000a0f0eff */
[----:B------:R-:W-:Y:S01]  /*2db0*/  UIADD3.X UR9, UR5, -0x7fffffe0, URZ, UP0, !UPT ;  /* 0x8000002005097890 */ /* 0x000fe200087fe43f */
[----:B------:R-:W-:Y:S02]  /*2dc0*/  SHF.R.S32.HI R20, RZ, 0x6, R20 ;  /* 0x00000006ff147819 */ /* 0x000fe40000011414 */
[----:B------:R-:W-:Y:S01]  /*2dd0*/  SHF.R.S32.HI R10, RZ, 0x1f, R14 ;  /* 0x0000001fff0a7819 */ /* 0x000fe2000001140e */
[----:B------:R-:W-:Y:S01]  /*2de0*/  UIADD3.64 UR16, UR8, 0xfe, URZ ;  /* 0x000000fe08107897 */ /* 0x000fe2000fffe03f */
[C---:B------:R-:W-:Y:S01]  /*2df0*/  LOP3.LUT R9, R12.reuse, 0x10, RZ, 0x3c, !PT ;  /* 0x000000100c097812 */ /* 0x040fe200078e3cff */
[----:B------:R-:W-:Y:S01]  /*2e00*/  UIADD3.64 UR20, UR8, 0x100, URZ ;  /* 0x0000010008147897 */ /* 0x000fe2000fffe03f */
[----:B------:R-:W-:-:S02]  /*2e10*/  LOP3.LUT R8, R12, 0x20, RZ, 0x3c, !PT ;  /* 0x000000200c087812 */ /* 0x000fc400078e3cff */
[----:B0-----:R-:W-:-:S09]  /*2e20*/  LOP3.LUT R7, R12, 0x30, RZ, 0x3c, !PT ;  /* 0x000000300c077812 */ /* 0x001fd200078e3cff */
.L_x_2:
[----:B------:R-:W-:Y:S02]  /*2e30*/  ISETP.GT.AND P2, PT, R18, RZ, PT ;  /* 0x000000ff1200720c */ /* 0x000fe40003f44270 */
[----:B------:R-:W-:Y:S01]  /*2e40*/  PRMT R178, RZ, 0x7610, R178 ;  /* 0x00007610ffb27816 */ /* 0x000fe200000000b2 */
[C---:B------:R-:W-:Y:S01]  /*2e50*/  IMAD.SHL.U32 R88, R13.reuse, 0x2, RZ ;  /* 0x000000020d587824 */ /* 0x040fe200078e00ff */
[----:B------:R-:W-:Y:S01]  /*2e60*/  LOP3.LUT R133, R0, 0x3f, RZ, 0xc0, !PT ;  /* 0x0000003f00857812 */ /* 0x000fe200078ec0ff */
[----:B------:R-:W-:Y:S01]  /*2e70*/  IMAD R22, R13, 0x3, RZ ;  /* 0x000000030d167824 */ /* 0x000fe200078e02ff */
[----:B------:R-:W-:Y:S02]  /*2e80*/  IADD3 R132, P3, R16, UR25, RZ ;  /* 0x0000001910847c10 */ /* 0x000fe4000ff7e0ff */
[C---:B------:R-:W-:Y:S02]  /*2e90*/  ISETP.GT.AND P1, PT, R18.reuse, 0x1, PT ;  /* 0x000000011200780c */ /* 0x040fe40003f24270 */
[----:B------:R-:W-:-:S02]  /*2ea0*/  ISETP.GT.AND P5, PT, R18, 0x2, PT ;  /* 0x000000021200780c */ /* 0x000fc40003fa4270 */
[----:B------:R-:W-:Y:S01]  /*2eb0*/  ISETP.GE.AND P0, PT, R133, R18, PT ;  /* 0x000000128500720c */ /* 0x000fe20003f06270 */
[----:B------:R-:W-:Y:S01]  /*2ec0*/  @P2 IMAD.MOV.U32 R202, RZ, RZ, R16 ;  /* 0x000000ffffca2224 */ /* 0x000fe200078e0010 */
[----:B------:R-:W-:-:S04]  /*2ed0*/  LEA.HI.X.SX32 R133, R13, R203, 0x1, P3 ;  /* 0x000000cb0d857211 */ /* 0x000fc800018f0eff */
[----:B------:R-:W2:Y:S01]  /*2ee0*/  @P2 LDG.E.U8 R178, desc[UR14][R202.64] ;  /* 0x0000000ecab22981 */ /* 0x000ea2000c1e1100 */
[----:B------:R-:W-:Y:S02]  /*2ef0*/  ISETP.GT.AND P2, PT, R18, 0x3, PT ;  /* 0x000000031200780c */ /* 0x000fe40003f44270 */
[-C--:B------:R-:W-:Y:S02]  /*2f00*/  IADD3 R134, P4, R88, R16.reuse, RZ ;  /* 0x0000001058867210 */ /* 0x080fe40007f9e0ff */
[----:B------:R-:W-:Y:S01]  /*2f10*/  IADD3 R136, P3, R22, R16, RZ ;  /* 0x0000001016887210 */ /* 0x000fe20007f7e0ff */
[----:B------:R-:W-:Y:S01]  /*2f20*/  IMAD.SHL.U32 R90, R13, 0x4, RZ ;  /* 0x000000040d5a7824 */ /* 0x000fe200078e00ff */
[----:B------:R-:W-:Y:S02]  /*2f30*/  PRMT R176, RZ, 0x7610, R176 ;  /* 0x00007610ffb07816 */ /* 0x000fe400000000b0 */
[----:B------:R-:W-:Y:S02]  /*2f40*/  PRMT R140, RZ, 0x7610, R140 ;  /* 0x00007610ff8c7816 */ /* 0x000fe4000000008c */
[----:B------:R-:W-:-:S02]  /*2f50*/  PRMT R141, RZ, 0x7610, R141 ;  /* 0x00007610ff8d7816 */ /* 0x000fc4000000008d */
[-C--:B------:R-:W-:Y:S01]  /*2f60*/  LEA.HI.X.SX32 R135, R88, R203.reuse, 0x1, P4 ;  /* 0x000000cb58877211 */ /* 0x080fe200020f0eff */
[----:B------:R-:W3:Y:S01]  /*2f70*/  @P1 LDG.E.U8 R176, desc[UR14][R132.64] ;  /* 0x0000000e84b01981 */ /* 0x000ee2000c1e1100 */
[----:B------:R-:W-:Y:S01]  /*2f80*/  LEA.HI.X.SX32 R137, R22, R203, 0x1, P3 ;  /* 0x000000cb16897211 */ /* 0x000fe200018f0eff */
[C---:B------:R-:W-:Y:S01]  /*2f90*/  IMAD R22, R13.reuse, 0x5, RZ ;  /* 0x000000050d167824 */ /* 0x040fe200078e02ff */
[----:B------:R-:W-:Y:S01]  /*2fa0*/  IADD3 R138, P3, R90, R16, RZ ;  /* 0x000000105a8a7210 */ /* 0x000fe20007f7e0ff */
[----:B------:R0:W4:Y:S01]  /*2fb0*/  @P5 LDG.E.U8 R140, desc[UR14][R134.64] ;  /* 0x0000000e868c5981 */ /* 0x000122000c1e1100 */
[----:B------:R-:W-:Y:S01]  /*2fc0*/  IMAD R88, R13, 0x6, RZ ;  /* 0x000000060d587824 */ /* 0x000fe200078e02ff */
[C---:B------:R-:W-:Y:S02]  /*2fd0*/  ISETP.GT.AND P1, PT, R18.reuse, 0x4, PT ;  /* 0x000000041200780c */ /* 0x040fe40003f24270 */
[----:B------:R-:W5:Y:S01]  /*2fe0*/  @P2 LDG.E.U8 R141, desc[UR14][R136.64] ;  /* 0x0000000e888d2981 */ /* 0x000f62000c1e1100 */
[----:B------:R-:W-:-:S02]  /*2ff0*/  ISETP.GT.AND P5, PT, R18, 0x5, PT ;  /* 0x000000051200780c */ /* 0x000fc40003fa4270 */
[----:B------:R-:W-:Y:S02]  /*3000*/  ISETP.GT.AND P2, PT, R18, 0x6, PT ;  /* 0x000000061200780c */ /* 0x000fe40003f44270 */
[----:B------:R-:W-:Y:S02]  /*3010*/  LEA.HI.X.SX32 R139, R90, R203, 0x1, P3 ;  /* 0x000000cb5a8b7211 */ /* 0x000fe400018f0eff */
[-C--:B------:R-:W-:Y:S02]  /*3020*/  IADD3 R144, P4, R22, R16.reuse, RZ ;  /* 0x0000001016907210 */ /* 0x080fe40007f9e0ff */
[----:B------:R-:W-:Y:S01]  /*3030*/  IADD3 R220, P3, R88, R16, RZ ;  /* 0x0000001058dc7210 */ /* 0x000fe20007f7e0ff */
[----:B------:R-:W-:Y:S01]  /*3040*/  IMAD R90, R13, 0x7, RZ ;  /* 0x000000070d5a7824 */ /* 0x000fe200078e02ff */
[----:B------:R-:W-:Y:S02]  /*3050*/  PRMT R146, RZ, 0x7610, R146 ;  /* 0x00007610ff927816 */ /* 0x000fe40000000092 */
[----:B------:R-:W-:-:S02]  /*3060*/  PRMT R143, RZ, 0x7610, R143 ;  /* 0x00007610ff8f7816 */ /* 0x000fc4000000008f */
[----:B------:R-:W-:Y:S02]  /*3070*/  PRMT R206, RZ, 0x7610, R206 ;  /* 0x00007610ffce7816 */ /* 0x000fe400000000ce */
[-C--:B------:R-:W-:Y:S01]  /*3080*/  LEA.HI.X.SX32 R145, R22, R203.reuse, 0x1, P4 ;  /* 0x000000cb16917211 */ /* 0x080fe200020f0eff */
[----:B------:R1:W2:Y:S01]  /*3090*/  @P1 LDG.E.U8 R146, desc[UR14][R138.64] ;  /* 0x0000000e8a921981 */ /* 0x0002a2000c1e1100 */
[----:B------:R-:W-:Y:S01]  /*30a0*/  LEA.HI.X.SX32 R221, R88, R203, 0x1, P3 ;  /* 0x000000cb58dd7211 */ /* 0x000fe200018f0eff */
[C---:B------:R-:W-:Y:S01]  /*30b0*/  IMAD.SHL.U32 R88, R13.reuse, 0x8, RZ ;  /* 0x000000080d587824 */ /* 0x040fe200078e00ff */
[----:B0-----:R-:W-:Y:S01]  /*30c0*/  IADD3 R134, P3, R90, R16, RZ ;  /* 0x000000105a867210 */ /* 0x001fe20007f7e0ff */
[----:B------:R0:W3:Y:S01]  /*30d0*/  @P5 LDG.E.U8 R143, desc[UR14][R144.64] ;  /* 0x0000000e908f5981 */ /* 0x0000e2000c1e1100 */
[----:B------:R-:W-:Y:S01]  /*30e0*/  IMAD R22, R13, 0x9, RZ ;  /* 0x000000090d167824 */ /* 0x000fe200078e02ff */
[C---:B------:R-:W-:Y:S02]  /*30f0*/  ISETP.GT.AND P1, PT, R18.reuse, 0x7, PT ;  /* 0x000000071200780c */ /* 0x040fe40003f24270 */
[----:B------:R-:W4:Y:S01]  /*3100*/  @P2 LDG.E.U8 R206, desc[UR14][R220.64] ;  /* 0x0000000edcce2981 */ /* 0x000f22000c1e1100 */
[----:B------:R-:W-:-:S02]  /*3110*/  ISETP.GT.AND P5, PT, R18, 0x8, PT ;  /* 0x000000081200780c */ /* 0x000fc40003fa4270 */
[----:B------:R-:W-:Y:S02]  /*3120*/  ISETP.GT.AND P2, PT, R18, 0x9, PT ;  /* 0x000000091200780c */ /* 0x000fe40003f44270 */
[----:B------:R-:W-:Y:S02]  /*3130*/  LEA.HI.X.SX32 R135, R90, R203, 0x1, P3 ;  /* 0x000000cb5a877211 */ /* 0x000fe400018f0eff */
[-C--:B------:R-:W-:Y:S02]  /*3140*/  IADD3 R132, P4, R88, R16.reuse, RZ ;  /* 0x0000001058847210 */ /* 0x080fe40007f9e0ff */
[----:B-1----:R-:W-:Y:S01]  /*3150*/  IADD3 R138, P3, R22, R16, RZ ;  /* 0x00000010168a7210 */ /* 0x002fe20007f7e0ff */
[----:B------:R-:W-:Y:S01]  /*3160*/  IMAD R90, R13, 0xa, RZ ;  /* 0x0000000a0d5a7824 */ /* 0x000fe200078e02ff */
[----:B------:R-:W-:Y:S02]  /*3170*/  PRMT R142, RZ, 0x7610, R142 ;  /* 0x00007610ff8e7816 */ /* 0x000fe4000000008e */
[----:B------:R-:W-:-:S02]  /*3180*/  PRMT R182, RZ, 0x7610, R182 ;  /* 0x00007610ffb67816 */ /* 0x000fc400000000b6 */
[----:B0-----:R-:W-:Y:S02]  /*3190*/  PRMT R145, RZ, 0x7610, R145 ;  /* 0x00007610ff917816 */ /* 0x001fe40000000091 */
[-C--:B------:R-:W-:Y:S01]  /*31a0*/  LEA.HI.X.SX32 R133, R88, R203.reuse, 0x1, P4 ;  /* 0x000000cb58857211 */ /* 0x080fe200020f0eff */
[----:B------:R0:W5:Y:S01]  /*31b0*/  @P1 LDG.E.U8 R142, desc[UR14][R134.64] ;  /* 0x0000000e868e1981 */ /* 0x000162000c1e1100 */
[----:B------:R-:W-:Y:S01]  /*31c0*/  LEA.HI.X.SX32 R139, R22, R203, 0x1, P3 ;  /* 0x000000cb168b7211 */ /* 0x000fe200018f0eff */
[C---:B------:R-:W-:Y:S01]  /*31d0*/  IMAD R88, R13.reuse, 0xb, RZ ;  /* 0x0000000b0d587824 */ /* 0x040fe200078e02ff */
[----:B------:R-:W-:Y:S01]  /*31e0*/  IADD3 R136, P3, R90, R16, RZ ;  /* 0x000000105a887210 */ /* 0x000fe20007f7e0ff */
[----:B------:R1:W3:Y:S01]  /*31f0*/  @P5 LDG.E.U8 R182, desc[UR14][R132.64] ;  /* 0x0000000e84b65981 */ /* 0x0002e2000c1e1100 */
[----:B------:R-:W-:Y:S01]  /*3200*/  IMAD R22, R13, 0xc, RZ ;  /* 0x0000000c0d167824 */ /* 0x000fe200078e02ff */
[C---:B------:R-:W-:Y:S02]  /*3210*/  ISETP.GT.AND P1, PT, R18.reuse, 0xa, PT ;  /* 0x0000000a1200780c */ /* 0x040fe40003f24270 */
[----:B------:R1:W3:Y:S01]  /*3220*/  @P2 LDG.E.U8 R145, desc[UR14][R138.64] ;  /* 0x0000000e8a912981 */ /* 0x0002e2000c1e1100 */
[----:B------:R-:W-:-:S02]  /*3230*/  ISETP.GT.AND P5, PT, R18, 0xb, PT ;  /* 0x0000000b1200780c */ /* 0x000fc40003fa4270 */
[----:B------:R-:W-:Y:S02]  /*3240*/  ISETP.GT.AND P2, PT, R18, 0xc, PT ;  /* 0x0000000c1200780c */ /* 0x000fe40003f44270 */
[----:B------:R-:W-:Y:S02]  /*3250*/  LEA.HI.X.SX32 R137, R90, R203, 0x1, P3 ;  /* 0x000000cb5a897211 */ /* 0x000fe400018f0eff */
[-C--:B0-----:R-:W-:Y:S02]  /*3260*/  IADD3 R134, P4, R88, R16.reuse, RZ ;  /* 0x0000001058867210 */ /* 0x081fe40007f9e0ff */
[----:B-1----:R-:W-:Y:S01]  /*3270*/  IADD3 R132, P3, R22, R16, RZ ;  /* 0x0000001016847210 */ /* 0x002fe20007f7e0ff */
[----:B------:R-:W-:Y:S01]  /*3280*/  IMAD R90, R13, 0xd, RZ ;  /* 0x0000000d0d5a7824 */ /* 0x000fe200078e02ff */
[----:B------:R-:W-:Y:S02]  /*3290*/  PRMT R204, RZ, 0x7610, R204 ;  /* 0x00007610ffcc7816 */ /* 0x000fe400000000cc */
[----:B------:R-:W-:-:S02]  /*32a0*/  PRMT R144, RZ, 0x7610, R144 ;  /* 0x00007610ff907816 */ /* 0x000fc40000000090 */
[----:B------:R-:W-:Y:S02]  /*32b0*/  PRMT R172, RZ, 0x7610, R172 ;  /* 0x00007610ffac7816 */ /* 0x000fe400000000ac */
[-C--:B------:R-:W-:Y:S01]  /*32c0*/  LEA.HI.X.SX32 R135, R88, R203.reuse, 0x1, P4 ;  /* 0x000000cb58877211 */ /* 0x080fe200020f0eff */
[----:B------:R0:W3:Y:S01]  /*32d0*/  @P1 LDG.E.U8 R204, desc[UR14][R136.64] ;  /* 0x0000000e88cc1981 */ /* 0x0000e2000c1e1100 */
        /* <DEDUP_REMOVED lines=12> */
[----:B------:R-:W-:Y:S01]  /*33a0*/  IMAD.SHL.U32 R90, R13, 0x10, RZ ;  /* 0x000000100d5a7824 */ /* 0x000fe200078e00ff */
        /* <DEDUP_REMOVED lines=58> */
[----:B------:R0:W2:Y:S01]  /*3750*/  @P1 LDG.E.U8 R152, desc[UR14][R136.64] ;  /* 0x0000000e88981981 */ /* 0x0000a2000c1e1100 */
[----:B------:R-:W-:Y:S01]  /*3760*/  LEA.HI.X.SX32 R133, R22, R203, 0x1, P3 ;  /* 0x000000cb16857211 */ /* 0x000fe200018f0eff */
[C---:B------:R-:W-:Y:S01]  /*3770*/  IMAD R88, R13.reuse, 0x1a, RZ ;  /* 0x0000001a0d587824 */ /* 0x040fe200078e02ff */
[----:B------:R-:W-:Y:S01]  /*3780*/  IADD3 R138, P3, R90, R16, RZ ;  /* 0x000000105a8a7210 */ /* 0x000fe20007f7e0ff */
[----:B------:R1:W4:Y:S01]  /*3790*/  @P5 LDG.E.U8 R243, desc[UR14][R134.64] ;  /* 0x0000000e86f35981 */ /* 0x000322000c1e1100 */
        /* <DEDUP_REMOVED lines=33> */
[C---:B------:R-:W-:Y:S01]  /*39b0*/  IMAD.SHL.U32 R88, R13.reuse, 0x20, RZ ;  /* 0x000000200d587824 */ /* 0x040fe200078e00ff */
        /* <DEDUP_REMOVED lines=19> */
[----:B------:R1:W5:Y:S01]  /*3af0*/  @P5 LDG.E.U8 R194, desc[UR14][R132.64] ;  /* 0x0000000e84c25981 */ /* 0x000362000c1e1100 */
        /* <DEDUP_REMOVED lines=161> */
[----:B------:R-:W3:Y:S01]  /*4510*/  @P5 LDG.E.U8 R214, desc[UR14][R134.64] ;  /* 0x0000000e86d65981 */ /* 0x000ee2000c1e1100 */
[----:B------:R-:W-:Y:S01]  /*4520*/  IMAD R22, R13, 0x3f, RZ ;  /* 0x0000003f0d167824 */ /* 0x000fe200078e02ff */
[C---:B------:R-:W-:Y:S02]  /*4530*/  ISETP.GT.AND P1, PT, R18.reuse, 0x3d, PT ;  /* 0x0000003d1200780c */ /* 0x040fe40003f24270 */
[----:B------:R1:W3:Y:S01]  /*4540*/  @P2 LDG.E.U8 R150, desc[UR14][R132.64] ;  /* 0x0000000e84962981 */ /* 0x0002e2000c1e1100 */
[----:B------:R-:W-:-:S02]  /*4550*/  ISETP.GT.AND P5, PT, R18, 0x3e, PT ;  /* 0x0000003e1200780c */ /* 0x000fc40003fa4270 */
[----:B------:R-:W-:Y:S02]  /*4560*/  ISETP.GT.AND P2, PT, R18, 0x3f, PT ;  /* 0x0000003f1200780c */ /* 0x000fe40003f44270 */
[----:B------:R-:W-:Y:S02]  /*4570*/  LEA.HI.X.SX32 R251, R90, R203, 0x1, P3 ;  /* 0x000000cb5afb7211 */ /* 0x000fe400018f0eff */
[-C--:B--2---:R-:W-:Y:S02]  /*4580*/  IADD3 R138, P4, R88, R16.reuse, RZ ;  /* 0x00000010588a7210 */ /* 0x084fe40007f9e0ff */
[----:B0-----:R-:W-:Y:S02]  /*4590*/  IADD3 R136, P3, R22, R16, RZ ;  /* 0x0000001016887210 */ /* 0x001fe40007f7e0ff */
[----:B------:R-:W-:Y:S02]  /*45a0*/  PRMT R212, RZ, 0x7610, R212 ;  /* 0x00007610ffd47816 */ /* 0x000fe400000000d4 */
[----:B------:R-:W-:-:S02]  /*45b0*/  PRMT R147, RZ, 0x7610, R147 ;  /* 0x00007610ff937816 */ /* 0x000fc40000000093 */
[----:B------:R-:W-:Y:S02]  /*45c0*/  PRMT R210, RZ, 0x7610, R210 ;  /* 0x00007610ffd27816 */ /* 0x000fe400000000d2 */
[-C--:B------:R-:W-:Y:S01]  /*45d0*/  LEA.HI.X.SX32 R139, R88, R203.reuse, 0x1, P4 ;  /* 0x000000cb588b7211 */ /* 0x080fe200020f0eff */
[----:B------:R-:W2:Y:S01]  /*45e0*/  @P1 LDG.E.U8 R212, desc[UR14][R250.64] ;  /* 0x0000000efad41981 */ /* 0x000ea2000c1e1100 */
[----:B------:R-:W-:-:S03]  /*45f0*/  LEA.HI.X.SX32 R137, R22, R203, 0x1, P3 ;  /* 0x000000cb16897211 */ /* 0x000fc600018f0eff */
[----:B------:R-:W2:Y:S01]  /*4600*/  @P5 LDG.E.U8 R147, desc[UR14][R138.64] ;  /* 0x0000000e8a935981 */ /* 0x000ea2000c1e1100 */
[C---:B------:R-:W-:Y:S01]  /*4610*/  IADD3 RZ, P1, R14.reuse, R97, RZ ;  /* 0x000000610eff7210 */ /* 0x040fe20007f3e0ff */
[C---:B-1----:R-:W-:Y:S01]  /*4620*/  IMAD.IADD R132, R14.reuse, 0x1, R97 ;  /* 0x000000010e847824 */ /* 0x042fe200078e0261 */
[----:B------:R-:W-:Y:S01]  /*4630*/  PRMT R22, RZ, 0x7610, R22 ;  /* 0x00007610ff167816 */ /* 0x000fe20000000016 */
[----:B------:R0:W2:Y:S01]  /*4640*/  @P2 LDG.E.U8 R210, desc[UR14][R136.64] ;  /* 0x0000000e88d22981 */ /* 0x0000a2000c1e1100 */
[----:B------:R-:W-:Y:S01]  /*4650*/  IADD3 RZ, P3, R14, R93, RZ ;  /* 0x0000005d0eff7210 */ /* 0x000fe20007f7e0ff */
[----:B------:R-:W-:Y:S01]  /*4660*/  IMAD.X R133, R10, 0x1, R17, P1 ;  /* 0x000000010a857824 */ /* 0x000fe200008e0611 */
[----:B------:R-:W-:Y:S01]  /*4670*/  BAR.SYNC.DEFER_BLOCKING 0x0 ;  /* 0x0000000000007b1d */ /* 0x000fe20000010000 */
[C---:B------:R-:W-:Y:S02]  /*4680*/  IADD3 RZ, P1, R14.reuse, R105, RZ ;  /* 0x000000690eff7210 */ /* 0x040fe40007f3e0ff */
[----:B------:R-:W-:-:S03]  /*4690*/  IADD3 RZ, P2, R14, R101, RZ ;  /* 0x000000650eff7210 */ /* 0x000fc60007f5e0ff */
[----:B0-----:R-:W-:Y:S01]  /*46a0*/  IMAD.X R137, R10, 0x1, R21, P1 ;  /* 0x000000010a897824 */ /* 0x001fe200008e0615 */
[C---:B------:R-:W-:Y:S01]  /*46b0*/  IADD3 RZ, P1, R14.reuse, R113, RZ ;  /* 0x000000710eff7210 */ /* 0x040fe20007f3e0ff */
[C---:B------:R-:W-:Y:S01]  /*46c0*/  IMAD.IADD R136, R14.reuse, 0x1, R105 ;  /* 0x000000010e887824 */ /* 0x040fe200078e0269 */
[----:B------:R-:W-:Y:S01]  /*46d0*/  PRMT R90, RZ, 0x7610, R90 ;  /* 0x00007610ff5a7816 */ /* 0x000fe2000000005a */
[----:B------:R-:W-:Y:S01]  /*46e0*/  IMAD.IADD R134, R14, 0x1, R93 ;  /* 0x000000010e867824 */ /* 0x000fe200078e025d */
[----:B------:R-:W-:Y:S01]  /*46f0*/  PRMT R221, RZ, 0x7610, R221 ;  /* 0x00007610ffdd7816 */ /* 0x000fe200000000dd */
[C---:B------:R-:W-:Y:S02]  /*4700*/  IMAD.X R135, R10.reuse, 0x1, R15, P3 ;  /* 0x000000010a877824 */ /* 0x040fe400018e060f */
[----:B------:R-:W-:Y:S01]  /*4710*/  IMAD.X R139, R10, 0x1, R19, P2 ;  /* 0x000000010a8b7824 */ /* 0x000fe200010e0613 */
[C---:B------:R-:W-:Y:S02]  /*4720*/  IADD3 RZ, P2, R14.reuse, R109, RZ ;  /* 0x0000006d0eff7210 */ /* 0x040fe40007f5e0ff */
[----:B------:R-:W-:Y:S01]  /*4730*/  PRMT R92, RZ, 0x7610, R92 ;  /* 0x00007610ff5c7816 */ /* 0x000fe2000000005c */
[----:B------:R0:W2:Y:S01]  /*4740*/  @!P0 LDG.E.U8 R22, desc[UR14][R132.64] ;  /* 0x0000000e84168981 */ /* 0x0000a2000c1e1100 */
[----:B------:R-:W-:Y:S01]  /*4750*/  PRMT R88, RZ, 0x7610, R88 ;  /* 0x00007610ff587816 */ /* 0x000fe20000000058 */
[----:B------:R-:W-:-:S02]  /*4760*/  IMAD.IADD R138, R14, 0x1, R101 ;  /* 0x000000010e8a7824 */ /* 0x000fc400078e0265 */
[----:B------:R1:W2:Y:S04]  /*4770*/  @!P0 LDG.E.U8 R90, desc[UR14][R136.64] ;  /* 0x0000000e885a8981 */ /* 0x0002a8000c1e1100 */
[----:B------:R4:W2:Y:S01]  /*4780*/  @!P0 LDG.E.U8 R221, desc[UR14][R134.64] ;  /* 0x0000000e86dd8981 */ /* 0x0008a2000c1e1100 */
[----:B0-----:R-:W-:Y:S01]  /*4790*/  IMAD.X R133, R10, 0x1, R3, P1 ;  /* 0x000000010a857824 */ /* 0x001fe200008e0603 */
[C---:B------:R-:W-:Y:S01]  /*47a0*/  IADD3 RZ, P1, R14.reuse, R121, RZ ;  /* 0x000000790eff7210 */ /* 0x040fe20007f3e0ff */
[----:B------:R-:W-:Y:S01]  /*47b0*/  IMAD.IADD R132, R14, 0x1, R113 ;  /* 0x000000010e847824 */ /* 0x000fe200078e0271 */
[----:B------:R-:W-:Y:S01]  /*47c0*/  PRMT R96, RZ, 0x7610, R96 ;  /* 0x00007610ff607816 */ /* 0x000fe20000000060 */
[----:B------:R0:W2:Y:S02]  /*47d0*/  @!P0 LDG.E.U8 R88, desc[UR14][R138.64] ;  /* 0x0000000e8a588981 */ /* 0x0000a4000c1e1100 */
[----:B-1----:R-:W-:Y:S01]  /*47e0*/  IMAD.X R137, R10, 0x1, R91, P1 ;  /* 0x000000010a897824 */ /* 0x002fe200008e065b */
[----:B------:R-:W-:Y:S01]  /*47f0*/  IADD3 RZ, P1, R14, R129, RZ ;  /* 0x000000810eff7210 */ /* 0x000fe20007f3e0ff */
[----:B----4-:R-:W-:Y:S01]  /*4800*/  IMAD.X R135, R10, 0x1, R23, P2 ;  /* 0x000000010a877824 */ /* 0x010fe200010e0617 */
[C---:B------:R-:W-:Y:S01]  /*4810*/  IADD3 RZ, P2, R14.reuse, R117, RZ ;  /* 0x000000750eff7210 */ /* 0x040fe20007f5e0ff */
[----:B------:R1:W4:Y:S01]  /*4820*/  @!P0 LDG.E.U8 R92, desc[UR14][R132.64] ;  /* 0x0000000e845c8981 */ /* 0x000322000c1e1100 */
[----:B------:R-:W-:Y:S01]  /*4830*/  PRMT R223, RZ, 0x7610, R223 ;  /* 0x00007610ffdf7816 */ /* 0x000fe200000000df */
[----:B------:R-:W-:-:S02]  /*4840*/  IMAD.IADD R136, R14, 0x1, R121 ;  /* 0x000000010e887824 */ /* 0x000fc400078e0279 */
[----:B------:R-:W-:Y:S02]  /*4850*/  IMAD.IADD R134, R14, 0x1, R109 ;  /* 0x000000010e867824 */ /* 0x000fe400078e026d */
[----:B0-----:R-:W-:Y:S01]  /*4860*/  IMAD.X R139, R10, 0x1, R89, P2 ;  /* 0x000000010a8b7824 */ /* 0x001fe200010e0659 */
[----:B------:R-:W-:Y:S01]  /*4870*/  IADD3 RZ, P2, R14, R125, RZ ;  /* 0x0000007d0eff7210 */ /* 0x000fe20007f5e0ff */
[----:B------:R0:W4:Y:S01]  /*4880*/  @!P0 LDG.E.U8 R96, desc[UR14][R136.64] ;  /* 0x0000000e88608981 */ /* 0x000122000c1e1100 */
[----:B-1----:R-:W-:Y:S01]  /*4890*/  IMAD.X R133, R10, 0x1, R99, P1 ;  /* 0x000000010a857824 */ /* 0x002fe200008e0663 */
[C---:B------:R-:W-:Y:S02]  /*48a0*/  IADD3 RZ, P1, R14.reuse, R153, RZ ;  /* 0x000000990eff7210 */ /* 0x040fe40007f3e0ff */
[----:B------:R1:W4:Y:S01]  /*48b0*/  @!P0 LDG.E.U8 R223, desc[UR14][R134.64] ;  /* 0x0000000e86df8981 */ /* 0x000322000c1e1100 */
[----:B------:R-:W-:Y:S01]  /*48c0*/  PRMT R98, RZ, 0x7610, R98 ;  /* 0x00007610ff627816 */ /* 0x000fe20000000062 */
[----:B------:R-:W-:Y:S01]  /*48d0*/  IMAD.IADD R132, R14, 0x1, R129 ;  /* 0x000000010e847824 */ /* 0x000fe200078e0281 */
[----:B------:R-:W-:Y:S01]  /*48e0*/  PRMT R225, RZ, 0x7610, R225 ;  /* 0x00007610ffe17816 */ /* 0x000fe200000000e1 */
[----:B0-----:R-:W-:Y:S01]  /*48f0*/  IMAD.X R137, R10, 0x1, R107, P1 ;  /* 0x000000010a897824 */ /* 0x001fe200008e066b */
[----:B------:R-:W-:-:S02]  /*4900*/  IADD3 RZ, P1, R14, R157, RZ ;  /* 0x0000009d0eff7210 */ /* 0x000fc40007f3e0ff */
[----:B------:R0:W4:Y:S01]  /*4910*/  @!P0 LDG.E.U8 R98, desc[UR14][R132.64] ;  /* 0x0000000e84628981 */ /* 0x000122000c1e1100 */
[----:B-1----:R-:W-:Y:S02]  /*4920*/  IMAD.IADD R134, R14, 0x1, R125 ;  /* 0x000000010e867824 */ /* 0x002fe400078e027d */
[----:B------:R-:W-:Y:S01]  /*4930*/  IMAD.X R135, R10, 0x1, R95, P2 ;  /* 0x000000010a877824 */ /* 0x000fe200010e065f */
[----:B------:R-:W-:Y:S01]  /*4940*/  PRMT R102, RZ, 0x7610, R102 ;  /* 0x00007610ff667816 */ /* 0x000fe20000000066 */
[----:B------:R-:W-:-:S03]  /*4950*/  IMAD.IADD R136, R14, 0x1, R153 ;  /* 0x000000010e887824 */ /* 0x000fc600078e0299 */
[----:B------:R1:W4:Y:S01]  /*4960*/  @!P0 LDG.E.U8 R225, desc[UR14][R134.64] ;  /* 0x0000000e86e18981 */ /* 0x000322000c1e1100 */
[----:B0-----:R-:W-:Y:S01]  /*4970*/  IMAD.X R133, R10, 0x1, R111, P1 ;  /* 0x000000010a857824 */ /* 0x001fe200008e066f */
[----:B------:R-:W-:Y:S01]  /*4980*/  PRMT R94, RZ, 0x7610, R94 ;  /* 0x00007610ff5e7816 */ /* 0x000fe2000000005e */
[C---:B------:R-:W-:Y:S01]  /*4990*/  IMAD.IADD R138, R14.reuse, 0x1, R117 ;  /* 0x000000010e8a7824 */ /* 0x040fe200078e0275 */
[----:B------:R0:W4:Y:S01]  /*49a0*/  @!P0 LDG.E.U8 R102, desc[UR14][R136.64] ;  /* 0x0000000e88668981 */ /* 0x000122000c1e1100 */
[----:B------:R-:W-:Y:S01]  /*49b0*/  PRMT R227, RZ, 0x7610, R227 ;  /* 0x00007610ffe37816 */ /* 0x000fe200000000e3 */
[C---:B------:R-:W-:Y:S01]  /*49c0*/  IMAD.IADD R132, R14.reuse, 0x1, R157 ;  /* 0x000000010e847824 */ /* 0x040fe200078e029d */
[C---:B------:R-:W-:Y:S01]  /*49d0*/  IADD3 RZ, P2, R14.reuse, R149, RZ ;  /* 0x000000950eff7210 */ /* 0x040fe20007f5e0ff */
[----:B------:R5:W4:Y:S01]  /*49e0*/  @!P0 LDG.E.U8 R94, desc[UR14][R138.64] ;  /* 0x0000000e8a5e8981 */ /* 0x000b22000c1e1100 */
[----:B-1----:R-:W-:-:S03]  /*49f0*/  IADD3 R134, P1, R14, R207, RZ ;  /* 0x000000cf0e867210 */ /* 0x002fc60007f3e0ff */
[----:B------:R1:W4:Y:S02]  /*4a00*/  @!P0 LDG.E.U8 R227, desc[UR14][R132.64] ;  /* 0x0000000e84e38981 */ /* 0x000324000c1e1100 */
[----:B------:R-:W-:Y:S01]  /*4a10*/  IMAD.X R135, R10, 0x1, R195, P1 ;  /* 0x000000010a877824 */ /* 0x000fe200008e06c3 */
[----:B0-----:R-:W-:Y:S02]  /*4a20*/  IADD3 R136, P1, R14, R209, RZ ;  /* 0x000000d10e887210 */ /* 0x001fe40007f3e0ff */
[----:B------:R-:W-:Y:S01]  /*4a30*/  PRMT R106, RZ, 0x7610, R106 ;  /* 0x00007610ff6a7816 */ /* 0x000fe2000000006a */
[C---:B-----5:R-:W-:Y:S01]  /*4a40*/  IMAD.X R139, R10.reuse, 0x1, R103, P2 ;  /* 0x000000010a8b7824 */ /* 0x060fe200010e0667 */
[----:B------:R-:W-:Y:S01]  /*4a50*/  PRMT R100, RZ, 0x7610, R100 ;  /* 0x00007610ff647816 */ /* 0x000fe20000000064 */
[----:B------:R-:W-:Y:S01]  /*4a60*/  IMAD.X R137, R10, 0x1, R191, P1 ;  /* 0x000000010a897824 */ /* 0x000fe200008e06bf */
[C---:B-1----:R-:W-:Y:S01]  /*4a70*/  IADD3 R132, P1, R14.reuse, R213, RZ ;  /* 0x000000d50e847210 */ /* 0x042fe20007f3e0ff */
[C---:B------:R-:W-:Y:S01]  /*4a80*/  IMAD.IADD R138, R14.reuse, 0x1, R149 ;  /* 0x000000010e8a7824 */ /* 0x040fe200078e0295 */
[----:B------:R-:W-:Y:S01]  /*4a90*/  IADD3 R250, P2, R14, R205, RZ ;  /* 0x000000cd0efa7210 */ /* 0x000fe20007f5e0ff */
[----:B------:R0:W5:Y:S01]  /*4aa0*/  @!P0 LDG.E.U8 R106, desc[UR14][R134.64] ;  /* 0x0000000e866a8981 */ /* 0x000162000c1e1100 */
[----:B------:R-:W-:Y:S01]  /*4ab0*/  PRMT R229, RZ, 0x7610, R229 ;  /* 0x00007610ffe57816 */ /* 0x000fe200000000e5 */
[----:B------:R-:W-:-:S02]  /*4ac0*/  IMAD.X R133, R10, 0x1, R183, P1 ;  /* 0x000000010a857824 */ /* 0x000fc400008e06b7 */
[----:B------:R1:W5:Y:S01]  /*4ad0*/  @!P0 LDG.E.U8 R100, desc[UR14][R138.64] ;  /* 0x0000000e8a648981 */ /* 0x000362000c1e1100 */
[----:B------:R-:W-:Y:S01]  /*4ae0*/  IMAD.X R251, R10, 0x1, R199, P2 ;  /* 0x000000010afb7824 */ /* 0x000fe200010e06c7 */
[----:B------:R-:W-:Y:S02]  /*4af0*/  PRMT R108, RZ, 0x7610, R108 ;  /* 0x00007610ff6c7816 */ /* 0x000fe4000000006c */
[----:B------:R1:W5:Y:S01]  /*4b00*/  @!P0 LDG.E.U8 R229, desc[UR14][R136.64] ;  /* 0x0000000e88e58981 */ /* 0x000362000c1e1100 */
[C---:B0-----:R-:W-:Y:S02]  /*4b10*/  IADD3 R134, P1, R14.reuse, R215, RZ ;  /* 0x000000d70e867210 */ /* 0x041fe40007f3e0ff */
[----:B-1----:R-:W-:-:S03]  /*4b20*/  IADD3 R138, P2, R14, R211, RZ ;  /* 0x000000d30e8a7210 */ /* 0x002fc60007f5e0ff */
[----:B------:R-:W-:Y:S01]  /*4b30*/  IMAD.X R135, R10, 0x1, R179, P1 ;  /* 0x000000010a877824 */ /* 0x000fe200008e06b3 */
[----:B------:R-:W-:Y:S01]  /*4b40*/  IADD3 R136, P1, R14, R201, RZ ;  /* 0x000000c90e887210 */ /* 0x000fe20007f3e0ff */
[----:B------:R-:W-:Y:S01]  /*4b50*/  IMAD.X R139, R10, 0x1, R187, P2 ;  /* 0x000000010a8b7824 */ /* 0x000fe200010e06bb */
[----:B------:R-:W-:-:S03]  /*4b60*/  PRMT R110, RZ, 0x7610, R110 ;  /* 0x00007610ff6e7816 */ /* 0x000fc6000000006e */
[----:B------:R-:W-:Y:S01]  /*4b70*/  IMAD.X R137, R10, 0x1, R171, P1 ;  /* 0x000000010a897824 */ /* 0x000fe200008e06ab */
[----:B------:R0:W5:Y:S01]  /*4b80*/  @!P0 LDG.E.U8 R108, desc[UR14][R138.64] ;  /* 0x0000000e8a6c8981 */ /* 0x000162000c1e1100 */
[----:B------:R-:W-:-:S03]  /*4b90*/  PRMT R112, RZ, 0x7610, R112 ;  /* 0x00007610ff707816 */ /* 0x000fc60000000070 */
[----:B------:R1:W5:Y:S01]  /*4ba0*/  @!P0 LDG.E.U8 R110, desc[UR14][R132.64] ;  /* 0x0000000e846e8981 */ /* 0x000362000c1e1100 */
[----:B------:R-:W-:-:S03]  /*4bb0*/  PRMT R114, RZ, 0x7610, R114 ;  /* 0x00007610ff727816 */ /* 0x000fc60000000072 */
[----:B------:R1:W5:Y:S01]  /*4bc0*/  @!P0 LDG.E.U8 R112, desc[UR14][R134.64] ;  /* 0x0000000e86708981 */ /* 0x000362000c1e1100 */
[----:B0-----:R-:W-:-:S03]  /*4bd0*/  IADD3 R138, P1, R14, R197, RZ ;  /* 0x000000c50e8a7210 */ /* 0x001fc60007f3e0ff */
[----:B------:R0:W5:Y:S02]  /*4be0*/  @!P0 LDG.E.U8 R114, desc[UR14][R136.64] ;  /* 0x0000000e88728981 */ /* 0x000164000c1e1100 */
[----:B------:R-:W-:Y:S01]  /*4bf0*/  IMAD.X R139, R10, 0x1, R167, P1 ;  /* 0x000000010a8b7824 */ /* 0x000fe200008e06a7 */
[----:B-1----:R-:W-:-:S05]  /*4c00*/  IADD3 R132, P1, R14, R193, RZ ;  /* 0x000000c10e847210 */ /* 0x002fca0007f3e0ff */
[----:B------:R-:W-:Y:S01]  /*4c10*/  IMAD.X R133, R10, 0x1, R163, P1 ;  /* 0x000000010a857824 */ /* 0x000fe200008e06a3 */
[----:B------:R-:W-:Y:S02]  /*4c20*/  IADD3 R134, P1, R14, R189, RZ ;  /* 0x000000bd0e867210 */ /* 0x000fe40007f3e0ff */
[----:B------:R-:W-:-:S03]  /*4c30*/  PRMT R116, RZ, 0x7610, R116 ;  /* 0x00007610ff747816 */ /* 0x000fc60000000074 */
[----:B------:R-:W-:Y:S01]  /*4c40*/  IMAD.X R135, R10, 0x1, R159, P1 ;  /* 0x000000010a877824 */ /* 0x000fe200008e069f */
[----:B0-----:R-:W-:Y:S02]  /*4c50*/  IADD3 R136, P1, R14, R185, RZ ;  /* 0x000000b90e887210 */ /* 0x001fe40007f3e0ff */
[----:B------:R0:W5:Y:S01]  /*4c60*/  @!P0 LDG.E.U8 R116, desc[UR14][R138.64] ;  /* 0x0000000e8a748981 */ /* 0x000162000c1e1100 */
[----:B------:R-:W-:Y:S02]  /*4c70*/  PRMT R118, RZ, 0x7610, R118 ;  /* 0x00007610ff767816 */ /* 0x000fe40000000076 */
[----:B------:R-:W-:Y:S01]  /*4c80*/  IMAD.X R137, R10, 0x1, R155, P1 ;  /* 0x000000010a897824 */ /* 0x000fe200008e069b */
[----:B------:R-:W-:-:S03]  /*4c90*/  PRMT R233, RZ, 0x7610, R233 ;  /* 0x00007610ffe97816 */ /* 0x000fc600000000e9 */
[----:B------:R1:W5:Y:S01]  /*4ca0*/  @!P0 LDG.E.U8 R118, desc[UR14][R132.64] ;  /* 0x0000000e84768981 */ /* 0x000362000c1e1100 */
[----:B0-----:R-:W-:-:S03]  /*4cb0*/  IADD3 R138, P1, R14, R181, RZ ;  /* 0x000000b50e8a7210 */ /* 0x001fc60007f3e0ff */
[----:B------:R0:W5:Y:S02]  /*4cc0*/  @!P0 LDG.E.U8 R233, desc[UR14][R134.64] ;  /* 0x0000000e86e98981 */ /* 0x000164000c1e1100 */
[----:B------:R-:W-:Y:S01]  /*4cd0*/  IMAD.X R139, R10, 0x1, R151, P1 ;  /* 0x000000010a8b7824 */ /* 0x000fe200008e0697 */
[----:B-1----:R-:W-:Y:S02]  /*4ce0*/  IADD3 R132, P1, R14, R177, RZ ;  /* 0x000000b10e847210 */ /* 0x002fe40007f3e0ff */
        /* <DEDUP_REMOVED lines=9> */
[----:B------:R0:W5:Y:S01]  /*4d80*/  @!P0 LDG.E.U8 R124, desc[UR14][R132.64] ;  /* 0x0000000e847c8981 */ /* 0x000162000c1e1100 */
[----:B------:R-:W-:Y:S01]  /*4d90*/  PRMT R104, RZ, 0x7610, R104 ;  /* 0x00007610ff687816 */ /* 0x000fe20000000068 */
[----:B------:R-:W-:Y:S01]  /*4da0*/  IMAD.X R137, R10, 0x1, R119, P1 ;  /* 0x000000010a897824 */ /* 0x000fe200008e0677 */
[----:B-1----:R-:W-:-:S04]  /*4db0*/  IADD3 R138, P1, R14, R161, RZ ;  /* 0x000000a10e8a7210 */ /* 0x002fc80007f3e0ff */
[----:B------:R1:W5:Y:S01]  /*4dc0*/  @!P0 LDG.E.U8 R104, desc[UR14][R250.64] ;  /* 0x0000000efa688981 */ /* 0x000362000c1e1100 */
[----:B------:R-:W-:Y:S01]  /*4dd0*/  PRMT R235, RZ, 0x7610, R235 ;  /* 0x00007610ffeb7816 */ /* 0x000fe200000000eb */
[----:B------:R-:W-:Y:S01]  /*4de0*/  IMAD.X R139, R10, 0x1, R115, P1 ;  /* 0x000000010a8b7824 */ /* 0x000fe200008e0673 */
[----:B0-----:R-:W-:-:S04]  /*4df0*/  IADD3 R132, P1, R14, R169, RZ ;  /* 0x000000a90e847210 */ /* 0x001fc80007f3e0ff */
[----:B------:R0:W5:Y:S01]  /*4e00*/  @!P0 LDG.E.U8 R235, desc[UR14][R134.64] ;  /* 0x0000000e86eb8981 */ /* 0x000162000c1e1100 */
[----:B-1----:R-:W-:Y:S01]  /*4e10*/  IADD3 R250, P2, R14, R217, RZ ;  /* 0x000000d90efa7210 */ /* 0x002fe20007f5e0ff */
[C---:B------:R-:W-:Y:S01]  /*4e20*/  IMAD.X R133, R10.reuse, 0x1, R123, P1 ;  /* 0x000000010a857824 */ /* 0x040fe200008e067b */
[----:B------:R-:W-:Y:S02]  /*4e30*/  PRMT R231, RZ, 0x7610, R231 ;  /* 0x00007610ffe77816 */ /* 0x000fe400000000e7 */
[----:B------:R-:W-:Y:S01]  /*4e40*/  PRMT R128, RZ, 0x7610, R128 ;  /* 0x00007610ff807816 */ /* 0x000fe20000000080 */
[----:B------:R-:W-:Y:S01]  /*4e50*/  IMAD.X R251, R10, 0x1, R175, P2 ;  /* 0x000000010afb7824 */ /* 0x000fe200010e06af */
[----:B0-----:R-:W-:Y:S02]  /*4e60*/  IADD3 R134, P1, R14, R11, RZ ;  /* 0x0000000b0e867210 */ /* 0x001fe40007f3e0ff */
[----:B------:R-:W-:Y:S02]  /*4e70*/  PRMT R126, RZ, 0x7610, R126 ;  /* 0x00007610ff7e7816 */ /* 0x000fe4000000007e */
[----:B------:R-:W5:Y:S01]  /*4e80*/  @!P0 LDG.E.U8 R231, desc[UR14][R250.64] ;  /* 0x0000000efae78981 */ /* 0x000f62000c1e1100 */
[----:B------:R-:W-:Y:S01]  /*4e90*/  PRMT R130, RZ, 0x7610, R130 ;  /* 0x00007610ff827816 */ /* 0x000fe20000000082 */
[----:B------:R-:W-:Y:S01]  /*4ea0*/  IMAD.X R135, R10, 0x1, R219, P1 ;  /* 0x000000010a877824 */ /* 0x000fe200008e06db */
[----:B------:R-:W-:Y:S01]  /*4eb0*/  PRMT R148, RZ, 0x7610, R148 ;  /* 0x00007610ff947816 */ /* 0x000fe20000000094 */
[----:B------:R0:W5:Y:S04]  /*4ec0*/  @!P0 LDG.E.U8 R128, desc[UR14][R138.64] ;  /* 0x0000000e8a808981 */ /* 0x000168000c1e1100 */
[----:B------:R-:W5:Y:S04]  /*4ed0*/  @!P0 LDG.E.U8 R126, desc[UR14][R136.64] ;  /* 0x0000000e887e8981 */ /* 0x000f68000c1e1100 */
[----:B------:R1:W5:Y:S04]  /*4ee0*/  @!P0 LDG.E.U8 R130, desc[UR14][R132.64] ;  /* 0x0000000e84828981 */ /* 0x000368000c1e1100 */
[----:B------:R3:W5:Y:S01]  /*4ef0*/  @!P0 LDG.E.U8 R148, desc[UR14][R134.64] ;  /* 0x0000000e86948981 */ /* 0x000762000c1e1100 */
[----:B0-----:R-:W-:-:S02]  /*4f00*/  LOP3.LUT R138, R152, 0xffff, RZ, 0xc0, !PT ;  /* 0x0000ffff988a7812 */ /* 0x001fc400078ec0ff */
[----:B------:R-:W-:Y:S02]  /*4f10*/  LOP3.LUT R243, R243, 0xffff, RZ, 0xc0, !PT ;  /* 0x0000fffff3f37812 */ /* 0x000fe400078ec0ff */
[----:B------:R-:W-:Y:S02]  /*4f20*/  LOP3.LUT R152, R194, 0xffff, RZ, 0xc0, !PT ;  /* 0x0000ffffc2987812 */ /* 0x000fe400078ec0ff */
[----:B-1----:R-:W-:Y:S02]  /*4f30*/  LOP3.LUT R132, R206, 0xffff, RZ, 0xc0, !PT ;  /* 0x0000ffffce847812 */ /* 0x002fe400078ec0ff */
[----:B------:R-:W-:Y:S02]  /*4f40*/  LOP3.LUT R133, R142, 0xffff, RZ, 0xc0, !PT ;  /* 0x0000ffff8e857812 */ /* 0x000fe400078ec0ff */
[----:B------:R-:W-:Y:S02]  /*4f50*/  PRMT R138, R138, 0x3340, R243 ;  /* 0x000033408a8a7816 */ /* 0x000fe400000000f3 */
[----:B---3--:R-:W-:-:S02]  /*4f60*/  LOP3.LUT R243, R238, 0xffff, RZ, 0xc0, !PT ;  /* 0x0000ffffeef37812 */ /* 0x008fc400078ec0ff */
[----:B------:R-:W-:Y:S02]  /*4f70*/  LOP3.LUT R140, R140, 0xffff, RZ, 0xc0, !PT ;  /* 0x0000ffff8c8c7812 */ /* 0x000fe400078ec0ff */
[----:B------:R-:W-:Y:S02]  /*4f80*/  LOP3.LUT R141, R141, 0xffff, RZ, 0xc0, !PT ;  /* 0x0000ffff8d8d7812 */ /* 0x000fe400078ec0ff */
[----:B------:R-:W-:Y:S02]  /*4f90*/  LOP3.LUT R146, R146, 0xffff, RZ, 0xc0, !PT ;  /* 0x0000ffff92927812 */ /* 0x000fe400078ec0ff */
[----:B------:R-:W-:Y:S02]  /*4fa0*/  LOP3.LUT R143, R143, 0xffff, RZ, 0xc0, !PT ;  /* 0x0000ffff8f8f7812 */ /* 0x000fe400078ec0ff */
[----:B------:R-:W-:Y:S02]  /*4fb0*/  PRMT R132, R132, 0x3340, R133 ;  /* 0x0000334084847816 */ /* 0x000fe40000000085 */
[----:B------:R-:W-:-:S02]  /*4fc0*/  LOP3.LUT R133, R204, 0xffff, RZ, 0xc0, !PT ;  /* 0x0000ffffcc857812 */ /* 0x000fc400078ec0ff */
[----:B------:R-:W-:Y:S02]  /*4fd0*/  LOP3.LUT R144, R144, 0xffff, RZ, 0xc0, !PT ;  /* 0x0000ffff90907812 */ /* 0x000fe400078ec0ff */
[----:B------:R-:W-:Y:S02]  /*4fe0*/  LOP3.LUT R137, R162, 0xffff, RZ, 0xc0, !PT ;  /* 0x0000ffffa2897812 */ /* 0x000fe400078ec0ff */
[----:B------:R-:W-:Y:S02]  /*4ff0*/  PRMT R152, R152, 0x3340, R243 ;  /* 0x0000334098987816 */ /* 0x000fe400000000f3 */
[----:B------:R-:W-:Y:S02]  /*5000*/  LOP3.LUT R134, R202, 0xffff, RZ, 0xc0, !PT ;  /* 0x0000ffffca867812 */ /* 0x000fe400078ec0ff */
[----:B------:R-:W-:Y:S02]  /*5010*/  LOP3.LUT R247, R247, 0xffff, RZ, 0xc0, !PT ;  /* 0x0000fffff7f77812 */ /* 0x000fe400078ec0ff */
[----:B------:R-:W-:-:S02]  /*5020*/  LOP3.LUT R162, R190, 0xffff, RZ, 0xc0, !PT ;  /* 0x0000ffffbea27812 */ /* 0x000fc400078ec0ff */
[----:B------:R-:W-:Y:S02]  /*5030*/  LOP3.LUT R243, R232, 0xffff, RZ, 0xc0, !PT ;  /* 0x0000ffffe8f37812 */ /* 0x000fe400078ec0ff */
[----:B------:R-:W-:Y:S02]  /*5040*/  PRMT R140, R140, 0x3340, R141 ;  /* 0x000033408c8c7816 */ /* 0x000fe4000000008d */
[----:B------:R-:W-:Y:S02]  /*5050*/  PRMT R141, R146, 0x3340, R143 ;  /* 0x00003340928d7816 */ /* 0x000fe4000000008f */
[----:B------:R-:W-:Y:S02]  /*5060*/  PRMT R133, R133, 0x3340, R144 ;  /* 0x0000334085857816 */ /* 0x000fe40000000090 */
[----:B------:R-:W-:Y:S02]  /*5070*/  LOP3.LUT R146, R164, 0xffff, RZ, 0xc0, !PT ;  /* 0x0000ffffa4927812 */ /* 0x000fe400078ec0ff */
[----:B------:R-:W-:-:S02]  /*5080*/  LOP3.LUT R239, R239, 0xffff, RZ, 0xc0, !PT ;  /* 0x0000ffffefef7812 */ /* 0x000fc400078ec0ff */
[----:B------:R-:W-:Y:S02]  /*5090*/  PRMT R134, R134, 0x3340, R247 ;  /* 0x0000334086867816 */ /* 0x000fe400000000f7 */
[----:B------:R-:W-:Y:S02]  /*50a0*/  LOP3.LUT R144, R196, 0xffff, RZ, 0xc0, !PT ;  /* 0x0000ffffc4907812 */ /* 0x000fe400078ec0ff */
[----:B------:R-:W-:Y:S02]  /*50b0*/  LOP3.LUT R241, R241, 0xffff, RZ, 0xc0, !PT ;  /* 0x0000fffff1f17812 */ /* 0x000fe400078ec0ff */
[----:B------:R-:W-:Y:S02]  /*50c0*/  PRMT R162, R162, 0x3340, R243 ;  /* 0x00003340a2a27816 */ /* 0x000fe400000000f3 */
[----:B------:R-:W-:Y:S02]  /*50d0*/  LOP3.LUT R158, R158, 0xffff, RZ, 0xc0, !PT ;  /* 0x0000ffff9e9e7812 */ /* 0x000fe400078ec0ff */
[----:B------:R-:W-:-:S02]  /*50e0*/  LOP3.LUT R243, R228, 0xffff, RZ, 0xc0, !PT ;  /* 0x0000ffffe4f37812 */ /* 0x000fc400078ec0ff */
[----:B------:R-:W-:Y:S02]  /*50f0*/  LOP3.LUT R186, R186, 0xffff, RZ, 0xc0, !PT ;  /* 0x0000ffffbaba7812 */ /* 0x000fe400078ec0ff */
[----:B------:R-:W-:Y:S02]  /*5100*/  LOP3.LUT R247, R224, 0xffff, RZ, 0xc0, !PT ;  /* 0x0000ffffe0f77812 */ /* 0x000fe400078ec0ff */
[----:B------:R-:W-:Y:S02]  /*5110*/  LOP3.LUT R142, R182, 0xffff, RZ, 0xc0, !PT ;  /* 0x0000ffffb68e7812 */ /* 0x000fe400078ec0ff */
[----:B------:R-:W-:Y:S02]  /*5120*/  LOP3.LUT R145, R145, 0xffff, RZ, 0xc0, !PT ;  /* 0x0000ffff91917812 */ /* 0x000fe400078ec0ff */
[----:B------:R-:W-:Y:S02]  /*5130*/  PRMT R146, R146, 0x3340, R239 ;  /* 0x0000334092927816 */ /* 0x000fe400000000ef */
[----:B------:R-:W-:-:S02]  /*5140*/  PRMT R144, R144, 0x3340, R241 ;  /* 0x0000334090907816 */ /* 0x000fc400000000f1 */
[----:B------:R-:W-:Y:S02]  /*5150*/  LOP3.LUT R154, R154, 0xffff, RZ, 0xc0, !PT ;  /* 0x0000ffff9a9a7812 */ /* 0x000fe400078ec0ff */
[----:B------:R-:W-:Y:S02]  /*5160*/  LOP3.LUT R239, R236, 0xffff, RZ, 0xc0, !PT ;  /* 0x0000ffffecef7812 */ /* 0x000fe400078ec0ff */
[----:B------:R-:W-:Y:S02]  /*5170*/  LOP3.LUT R164, R156, 0xffff, RZ, 0xc0, !PT ;  /* 0x0000ffff9ca47812 */ /* 0x000fe400078ec0ff */
[----:B------:R-:W-:Y:S02]  /*5180*/  LOP3.LUT R136, R200, 0xffff, RZ, 0xc0, !PT ;  /* 0x0000ffffc8887812 */ /* 0x000fe400078ec0ff */
[----:B------:R-:W-:Y:S02]  /*5190*/  LOP3.LUT R245, R245, 0xffff, RZ, 0xc0, !PT ;  /* 0x0000fffff5f57812 */ /* 0x000fe400078ec0ff */
[----:B------:R-:W-:-:S02]  /*51a0*/  LOP3.LUT R168, R168, 0xffff, RZ, 0xc0, !PT ;  /* 0x0000ffffa8a87812 */ /* 0x000fc400078ec0ff */
[----:B------:R-:W-:Y:S02]  /*51b0*/  LOP3.LUT R241, R234, 0xffff, RZ, 0xc0, !PT ;  /* 0x0000ffffeaf17812 */ /* 0x000fe400078ec0ff */
[----:B------:R-:W-:Y:S02]  /*51c0*/  PRMT R156, R158, 0x3340, R243 ;  /* 0x000033409e9c7816 */ /* 0x000fe400000000f3 */
[----:B------:R-:W-:Y:S02]  /*51d0*/  PRMT R186, R186, 0x3340, R247 ;  /* 0x00003340baba7816 */ /* 0x000fe400000000f7 */
[----:B------:R-:W-:Y:S02]  /*51e0*/  LOP3.LUT R180, R180, 0xffff, RZ, 0xc0, !PT ;  /* 0x0000ffffb4b47812 */ /* 0x000fe400078ec0ff */
[----:B------:R-:W-:Y:S02]  /*51f0*/  LOP3.LUT R251, R216, 0xffff, RZ, 0xc0, !PT ;  /* 0x0000ffffd8fb7812 */ /* 0x000fe400078ec0ff */
[----:B------:R-:W-:-:S02]  /*5200*/  LOP3.LUT R170, R170, 0xffff, RZ, 0xc0, !PT ;  /* 0x0000ffffaaaa7812 */ /* 0x000fc400078ec0ff */
[----:B------:R-:W-:Y:S02]  /*5210*/  LOP3.LUT R247, R220, 0xffff, RZ, 0xc0, !PT ;  /* 0x0000ffffdcf77812 */ /* 0x000fe400078ec0ff */
[----:B--2---:R-:W-:Y:S02]  /*5220*/  LOP3.LUT R158, R147, 0xffff, RZ, 0xc0, !PT ;  /* 0x0000ffff939e7812 */ /* 0x004fe400078ec0ff */
[----:B------:R-:W-:Y:S02]  /*5230*/  PRMT R142, R142, 0x3340, R145 ;  /* 0x000033408e8e7816 */ /* 0x000fe40000000091 */
[----:B------:R-:W-:Y:S02]  /*5240*/  LOP3.LUT R143, R172, 0xffff, RZ, 0xc0, !PT ;  /* 0x0000ffffac8f7812 */ /* 0x000fe400078ec0ff */
[----:B------:R-:W-:Y:S02]  /*5250*/  LOP3.LUT R248, R248, 0xffff, RZ, 0xc0, !PT ;  /* 0x0000fffff8f87812 */ /* 0x000fe400078ec0ff */
[----:B------:R-:W-:-:S02]  /*5260*/  LOP3.LUT R135, R174, 0xffff, RZ, 0xc0, !PT ;  /* 0x0000ffffae877812 */ /* 0x000fc400078ec0ff */
[----:B------:R-:W-:Y:S02]  /*5270*/  LOP3.LUT R246, R246, 0xffff, RZ, 0xc0, !PT ;  /* 0x0000fffff6f67812 */ /* 0x000fe400078ec0ff */
[----:B------:R-:W-:Y:S02]  /*5280*/  LOP3.LUT R178, R178, 0xffff, RZ, 0xc0, !PT ;  /* 0x0000ffffb2b27812 */ /* 0x000fe400078ec0ff */
[----:B------:R-:W-:Y:S02]  /*5290*/  LOP3.LUT R147, R176, 0xffff, RZ, 0xc0, !PT ;  /* 0x0000ffffb0937812 */ /* 0x000fe400078ec0ff */
[----:B------:R-:W-:Y:S02]  /*52a0*/  LOP3.LUT R244, R244, 0xffff, RZ, 0xc0, !PT ;  /* 0x0000fffff4f47812 */ /* 0x000fe400078ec0ff */
[----:B------:R-:W-:Y:S02]  /*52b0*/  LOP3.LUT R139, R198, 0xffff, RZ, 0xc0, !PT ;  /* 0x0000ffffc68b7812 */ /* 0x000fe400078ec0ff */
[----:B------:R-:W-:-:S02]  /*52c0*/  LOP3.LUT R242, R242, 0xffff, RZ, 0xc0, !PT ;  /* 0x0000fffff2f27812 */ /* 0x000fc400078ec0ff */
[----:B------:R-:W-:Y:S02]  /*52d0*/  LOP3.LUT R145, R166, 0xffff, RZ, 0xc0, !PT ;  /* 0x0000ffffa6917812 */ /* 0x000fe400078ec0ff */
[----:B------:R-:W-:Y:S02]  /*52e0*/  LOP3.LUT R240, R240, 0xffff, RZ, 0xc0, !PT ;  /* 0x0000fffff0f07812 */ /* 0x000fe400078ec0ff */
[----:B------:R-:W-:Y:S02]  /*52f0*/  PRMT R154, R154, 0x3340, R239 ;  /* 0x000033409a9a7816 */ /* 0x000fe400000000ef */
[----:B------:R-:W-:Y:S02]  /*5300*/  PRMT R136, R136, 0x3340, R245 ;  /* 0x0000334088887816 */ /* 0x000fe400000000f5 */
[----:B------:R-:W-:Y:S02]  /*5310*/  PRMT R239, R168, 0x3340, R241 ;  /* 0x00003340a8ef7816 */ /* 0x000fe400000000f1 */
[----:B------:R-:W-:-:S02]  /*5320*/  PRMT R180, R180, 0x3340, R251 ;  /* 0x00003340b4b47816 */ /* 0x000fc400000000fb */
[----:B------:R-:W-:Y:S02]  /*5330*/  LOP3.LUT R192, R192, 0xffff, RZ, 0xc0, !PT ;  /* 0x0000ffffc0c07812 */ /* 0x000fe400078ec0ff */
[----:B------:R-:W-:Y:S02]  /*5340*/  LOP3.LUT R237, R237, 0xffff, RZ, 0xc0, !PT ;  /* 0x0000ffffeded7812 */ /* 0x000fe400078ec0ff */
[----:B------:R-:W-:Y:S02]  /*5350*/  LOP3.LUT R188, R188, 0xffff, RZ, 0xc0, !PT ;  /* 0x0000ffffbcbc7812 */ /* 0x000fe400078ec0ff */
[----:B------:R-:W-:Y:S02]  /*5360*/  LOP3.LUT R241, R230, 0xffff, RZ, 0xc0, !PT ;  /* 0x0000ffffe6f17812 */ /* 0x000fe400078ec0ff */
[----:B------:R-:W-:Y:S02]  /*5370*/  LOP3.LUT R245, R226, 0xffff, RZ, 0xc0, !PT ;  /* 0x0000ffffe2f57812 */ /* 0x000fe400078ec0ff */
[----:B------:R-:W-:-:S02]  /*5380*/  PRMT R170, R170, 0x3340, R247 ;  /* 0x00003340aaaa7816 */ /* 0x000fc400000000f7 */
[----:B------:R-:W-:Y:S02]  /*5390*/  LOP3.LUT R150, R150, 0xffff, RZ, 0xc0, !PT ;  /* 0x0000ffff96967812 */ /* 0x000fe400078ec0ff */
[----:B------:R-:W-:Y:S02]  /*53a0*/  LOP3.LUT R251, R212, 0xffff, RZ, 0xc0, !PT ;  /* 0x0000ffffd4fb7812 */ /* 0x000fe400078ec0ff */
[----:B------:R-:W-:Y:S02]  /*53b0*/  PRMT R143, R143, 0x3340, R248 ;  /* 0x000033408f8f7816 */ /* 0x000fe400000000f8 */
[----:B------:R-:W-:Y:S02]  /*53c0*/  PRMT R135, R135, 0x3340, R246 ;  /* 0x0000334087877816 */ /* 0x000fe400000000f6 */
[----:B------:R-:W-:Y:S02]  /*53d0*/  LOP3.LUT R184, R184, 0xffff, RZ, 0xc0, !PT ;  /* 0x0000ffffb8b87812 */ /* 0x000fe400078ec0ff */
[----:B------:R-:W-:-:S02]  /*53e0*/  LOP3.LUT R243, R222, 0xffff, RZ, 0xc0, !PT ;  /* 0x0000ffffdef37812 */ /* 0x000fc400078ec0ff */
[----:B------:R-:W-:Y:S02]  /*53f0*/  LOP3.LUT R160, R160, 0xffff, RZ, 0xc0, !PT ;  /* 0x0000ffffa0a07812 */ /* 0x000fe400078ec0ff */
[----:B------:R-:W-:Y:S02]  /*5400*/  LOP3.LUT R249, R218, 0xffff, RZ, 0xc0, !PT ;  /* 0x0000ffffdaf97812 */ /* 0x000fe400078ec0ff */
[----:B------:R-:W-:Y:S02]  /*5410*/  LOP3.LUT R208, R208, 0xffff, RZ, 0xc0, !PT ;  /* 0x0000ffffd0d07812 */ /* 0x000fe400078ec0ff */
[----:B------:R-:W-:Y:S02]  /*5420*/  LOP3.LUT R247, R214, 0xffff, RZ, 0xc0, !PT ;  /* 0x0000ffffd6f77812 */ /* 0x000fe400078ec0ff */
[----:B------:R-:W-:Y:S02]  /*5430*/  LOP3.LUT R210, R210, 0xffff, RZ, 0xc0, !PT ;  /* 0x0000ffffd2d27812 */ /* 0x000fe400078ec0ff */
[----:B------:R-:W-:-:S02]  /*5440*/  PRMT R147, R178, 0x3340, R147 ;  /* 0x00003340b2937816 */ /* 0x000fc40000000093 */
[----:B------:R-:W-:Y:S02]  /*5450*/  PRMT R137, R137, 0x3340, R244 ;  /* 0x0000334089897816 */ /* 0x000fe400000000f4 */
[----:B------:R-:W-:Y:S02]  /*5460*/  PRMT R139, R139, 0x3340, R242 ;  /* 0x000033408b8b7816 */ /* 0x000fe400000000f2 */
[----:B------:R-:W-:Y:S02]  /*5470*/  PRMT R145, R145, 0x3340, R240 ;  /* 0x0000334091917816 */ /* 0x000fe400000000f0 */
[----:B------:R-:W-:Y:S02]  /*5480*/  PRMT R237, R192, 0x3340, R237 ;  /* 0x00003340c0ed7816 */ /* 0x000fe400000000ed */
[----:B------:R-:W-:Y:S02]  /*5490*/  PRMT R241, R188, 0x3340, R241 ;  /* 0x00003340bcf17816 */ /* 0x000fe400000000f1 */
        /* <DEDUP_REMOVED lines=17> */
[----:B------:R-:W-:Y:S01]  /*55b0*/  PRMT R139, R156, 0x5410, R245 ;  /* 0x000054109c8b7816 */ /* 0x000fe200000000f5 */
[----:B------:R-:W-:Y:S01]  /*55c0*/  STS.128 [R12+UR12], R140 ;  /* 0x0000008c0c007988 */ /* 0x000fe20008000c0c */
[----:B------:R-:W-:-:S02]  /*55d0*/  PRMT R144, R186, 0x5410, R243 ;  /* 0x00005410ba907816 */ /* 0x000fc400000000f3 */
[----:B------:R-:W-:Y:S02]  /*55e0*/  PRMT R145, R170, 0x5410, R249 ;  /* 0x00005410aa917816 */ /* 0x000fe400000000f9 */
[----:B------:R-:W-:Y:S02]  /*55f0*/  PRMT R146, R180, 0x5410, R247 ;  /* 0x00005410b4927816 */ /* 0x000fe400000000f7 */
[----:B------:R-:W-:Y:S01]  /*5600*/  PRMT R147, R150, 0x5410, R251 ;  /* 0x0000541096937816 */ /* 0x000fe200000000fb */
[----:B------:R0:W-:Y:S01]  /*5610*/  STS.128 [R9+UR12], R132 ;  /* 0x0000008409007988 */ /* 0x0001e20008000c0c */
[----:B------:R-:W-:-:S03]  /*5620*/  LOP3.LUT R237, R2, 0x10, RZ, 0x3c, !PT ;  /* 0x0000001002ed7812 */ /* 0x000fc600078e3cff */
[----:B------:R-:W-:Y:S04]  /*5630*/  STS.128 [R8+UR12], R136 ;  /* 0x0000008808007988 */ /* 0x000fe80008000c0c */
[----:B------:R-:W-:Y:S04]  /*5640*/  STS.128 [R7+UR12], R144 ;  /* 0x0000009007007988 */ /* 0x000fe80008000c0c */
[----:B------:R-:W-:Y:S01]  /*5650*/  STS.U8 [R2+UR12+0x2000], R221 ;  /* 0x002000dd02007988 */ /* 0x000fe2000800000c */
[C---:B0-----:R-:W-:Y:S02]  /*5660*/  LOP3.LUT R133, R2.reuse, 0x20, RZ, 0x3c, !PT ;  /* 0x0000002002857812 */ /* 0x041fe400078e3cff */
[----:B------:R-:W-:Y:S01]  /*5670*/  LOP3.LUT R135, R2, 0x30, RZ, 0x3c, !PT ;  /* 0x0000003002877812 */ /* 0x000fe200078e3cff */
[----:B----4-:R-:W-:Y:S04]  /*5680*/  STS.U8 [R2+UR12+0x2200], R223 ;  /* 0x002200df02007988 */ /* 0x010fe8000800000c */
[----:B------:R-:W-:Y:S04]  /*5690*/  STS.U8 [R2+UR12+0x2400], R225 ;  /* 0x002400e102007988 */ /* 0x000fe8000800000c */
[----:B------:R-:W-:Y:S04]  /*56a0*/  STS.U8 [R2+UR12+0x2600], R227 ;  /* 0x002600e302007988 */ /* 0x000fe8000800000c */
[----:B-----5:R-:W-:Y:S04]  /*56b0*/  STS.U8 [R2+UR12+0x2e00], R229 ;  /* 0x002e00e502007988 */ /* 0x020fe8000800000c */
[----:B------:R-:W-:Y:S04]  /*56c0*/  STS.U8 [R2+UR12+0x2a00], R233 ;  /* 0x002a00e902007988 */ /* 0x000fe8000800000c */
[----:B------:R-:W-:Y:S04]  /*56d0*/  STS.U8 [R2+UR12+0x2800], R235 ;  /* 0x002800eb02007988 */ /* 0x000fe8000800000c */
[----:B------:R-:W-:Y:S04]  /*56e0*/  STS.U8 [R2+UR12+0x2c00], R231 ;  /* 0x002c00e702007988 */ /* 0x000fe8000800000c */
[----:B------:R0:W-:Y:S04]  /*56f0*/  STS.U8 [R237+UR12+0x2080], R22 ;  /* 0x00208016ed007988 */ /* 0x0001e8000800000c */
        /* <DEDUP_REMOVED lines=22> */
[----:B------:R1:W-:Y:S01]  /*5860*/  STS.U8 [R135+UR12+0x2f80], R148 ;  /* 0x002f809487007988 */ /* 0x0003e2000800000c */
[----:B------:R2:W-:Y:S06]  /*5870*/  MEMBAR.ALL.CTA ;  /* 0x0000000000007992 */ /* 0x0005ec0000008000 */
[----:B--2---:R-:W2:Y:S02]  /*5880*/  FENCE.VIEW.ASYNC.S ;  /* 0x00000000000073c6 */ /* 0x004ea40000000000 */
[----:B--2---:R-:W-:Y:S06]  /*5890*/  BAR.SYNC.DEFER_BLOCKING 0x0 ;  /* 0x0000000000007b1d */ /* 0x004fec0000010000 */
[----:B------:R-:W-:Y:S01]  /*58a0*/  UMOV UR4, UR13 ;  /* 0x0000000d00047c82 */ /* 0x000fe20008000000 */
[----:B------:R-:W-:Y:S01]  /*58b0*/  UMOV UR5, 0x80000020 ;  /* 0x8000002000057882 */ /* 0x000fe20000000000 */
[----:B------:R-:W-:-:S06]  /*58c0*/  WARPGROUP.ARRIVE ;  /* 0x00000000000079c5 */ /* 0x000fcc0000000000 */
[----:B------:R-:W-:Y:S01]  /*58d0*/  QGMMA.64x64x32.F32.E4M3.E4M3 R56, gdesc[UR4], R56 ;  /* 0x00e00000043879f3 */ /* 0x000fe20008700838 */
[----:B------:R-:W-:Y:S01]  /*58e0*/  UMOV UR18, UR6 ;  /* 0x0000000600127c82 */ /* 0x000fe20008000000 */
[----:B------:R-:W-:Y:S02]  /*58f0*/  UMOV UR19, UR7 ;  /* 0x0000000700137c82 */ /* 0x000fe40008000000 */
[----:B------:R-:W-:Y:S04]  /*5900*/  QGMMA.64x64x32.F32.E4M3.E4M3 R56, gdesc[UR8], R56 ;  /* 0x00e00000083879f3 */ /* 0x000fe80008700838 */
[----:B------:R-:W-:Y:S01]  /*5910*/  QGMMA.64x64x32.F32.E4M3.E4M3 R24, gdesc[UR16], R24 ;  /* 0x00e00000101879f3 */ /* 0x000fe20008700818 */
[----:B------:R-:W-:Y:S01]  /*5920*/  UMOV UR22, UR10 ;  /* 0x0000000a00167c82 */ /* 0x000fe20008000000 */
[----:B------:R-:W-:Y:S01]  /*5930*/  UMOV UR23, UR11 ;  /* 0x0000000b00177c82 */ /* 0x000fe20008000000 */
[----:B------:R-:W-:-:S02]  /*5940*/  USHF.R.S32.HI UR4, URZ, 0x1f, UR24 ;  /* 0x0000001f3f047899 */ /* 0x000fc40008011418 */
[----:B------:R-:W-:Y:S01]  /*5950*/  IADD3 R211, P1, R211, UR24, RZ ;  /* 0x00000018d3d37c10 */ /* 0x000fe2000ff3e0ff */
[----:B0-----:R-:W-:-:S03]  /*5960*/  IMAD.SHL.U32 R22, R13, 0x40, RZ ;  /* 0x000000400d167824 */ /* 0x001fc600078e00ff */
[----:B------:R-:W-:Y:S02]  /*5970*/  IADD3.X R187, R187, UR4, RZ, P1, !PT ;  /* 0x00000004bbbb7c10 */ /* 0x000fe40008ffe4ff */
[----:B------:R-:W-:Y:S02]  /*5980*/  IADD3 R189, P1, R189, UR24, RZ ;  /* 0x00000018bdbd7c10 */ /* 0x000fe4000ff3e0ff */
[----:B------:R-:W-:Y:S02]  /*5990*/  IADD3 R16, P0, R22, R16, RZ ;  /* 0x0000001016107210 */ /* 0x000fe40007f1e0ff */
[----:B------:R-:W-:Y:S02]  /*59a0*/  IADD3 R11, P5, R11, UR24, RZ ;  /* 0x000000180b0b7c10 */ /* 0x000fe4000ffbe0ff */
[----:B------:R-:W-:Y:S02]  /*59b0*/  IADD3 R205, P4, R205, UR24, RZ ;  /* 0x00000018cdcd7c10 */ /* 0x000fe4000ff9e0ff */
[----:B------:R-:W-:-:S02]  /*59c0*/  IADD3 R207, P3, R207, UR24, RZ ;  /* 0x00000018cfcf7c10 */ /* 0x000fc4000ff7e0ff */
[----:B------:R-:W-:Y:S02]  /*59d0*/  IADD3 R209, P2, R209, UR24, RZ ;  /* 0x00000018d1d17c10 */ /* 0x000fe4000ff5e0ff */
[----:B------:R-:W-:Y:S01]  /*59e0*/  IADD3.X R159, R159, UR4, RZ, P1, !PT ;  /* 0x000000049f9f7c10 */ /* 0x000fe20008ffe4ff */
[----:B------:R-:W-:Y:S01]  /*59f0*/  QGMMA.64x64x32.F32.E4M3.E4M3 R24, gdesc[UR20], R24, gsb0 ;  /* 0x00e00000141879f3 */ /* 0x000fe20008000818 */
[----:B------:R-:W-:Y:S02]  /*5a00*/  IADD3 R161, P1, R161, UR24, RZ ;  /* 0x00000018a1a17c10 */ /* 0x000fe4000ff3e0ff */
[----:B------:R-:W-:Y:S02]  /*5a10*/  LEA.HI.X.SX32 R203, R22, R203, 0x1, P0 ;  /* 0x000000cb16cb7211 */ /* 0x000fe400000f0eff */
[----:B------:R-:W-:Y:S02]  /*5a20*/  IADD3.X R219, R219, UR4, RZ, P5, !PT ;  /* 0x00000004dbdb7c10 */ /* 0x000fe4000affe4ff */
[----:B------:R-:W-:-:S02]  /*5a30*/  IADD3.X R199, R199, UR4, RZ, P4, !PT ;  /* 0x00000004c7c77c10 */ /* 0x000fc4000a7fe4ff */
[----:B------:R-:W-:Y:S02]  /*5a40*/  IADD3.X R195, R195, UR4, RZ, P3, !PT ;  /* 0x00000004c3c37c10 */ /* 0x000fe40009ffe4ff */
[----:B------:R-:W-:Y:S02]  /*5a50*/  IADD3.X R191, R191, UR4, RZ, P2, !PT ;  /* 0x00000004bfbf7c10 */ /* 0x000fe400097fe4ff */
[----:B------:R-:W-:Y:S02]  /*5a60*/  IADD3 R213, P0, R213, UR24, RZ ;  /* 0x00000018d5d57c10 */ /* 0x000fe4000ff1e0ff */
[----:B------:R-:W-:Y:S02]  /*5a70*/  IADD3 R215, P6, R215, UR24, RZ ;  /* 0x00000018d7d77c10 */ /* 0x000fe4000ffde0ff */
[----:B------:R-:W-:Y:S02]  /*5a80*/  IADD3 R217, P5, R217, UR24, RZ ;  /* 0x00000018d9d97c10 */ /* 0x000fe4000ffbe0ff */
[----:B------:R-:W-:-:S02]  /*5a90*/  IADD3 R201, P4, R201, UR24, RZ ;  /* 0x00000018c9c97c10 */ /* 0x000fc4000ff9e0ff */
[----:B------:R-:W-:Y:S02]  /*5aa0*/  IADD3 R197, P3, R197, UR24, RZ ;  /* 0x00000018c5c57c10 */ /* 0x000fe4000ff7e0ff */
[----:B------:R-:W-:Y:S01]  /*5ab0*/  IADD3 R193, P2, R193, UR24, RZ ;  /* 0x00000018c1c17c10 */ /* 0x000fe2000ff5e0ff */
[----:B------:R-:W-:Y:S01]  /*5ac0*/  VIADD R20, R20, 0xffffffff ;  /* 0xffffffff14147836 */ /* 0x000fe20000000000 */
[----:B------:R-:W-:Y:S02]  /*5ad0*/  IADD3.X R115, R115, UR4, RZ, P1, !PT ;  /* 0x0000000473737c10 */ /* 0x000fe40008ffe4ff */
[----:B------:R-:W-:Y:S02]  /*5ae0*/  IADD3 R117, P1, R117, UR24, RZ ;  /* 0x0000001875757c10 */ /* 0x000fe4000ff3e0ff */
[----:B------:R-:W-:Y:S02]  /*5af0*/  IADD3.X R183, R183, UR4, RZ, P0, !PT ;  /* 0x00000004b7b77c10 */ /* 0x000fe400087fe4ff */
[----:B------:R-:W-:-:S02]  /*5b00*/  IADD3.X R179, R179, UR4, RZ, P6, !PT ;  /* 0x00000004b3b37c10 */ /* 0x000fc4000b7fe4ff */
[----:B------:R-:W-:Y:S02]  /*5b10*/  IADD3.X R175, R175, UR4, RZ, P5, !PT ;  /* 0x00000004afaf7c10 */ /* 0x000fe4000affe4ff */
[----:B------:R-:W-:Y:S02]  /*5b20*/  IADD3.X R171, R171, UR4, RZ, P4, !PT ;  /* 0x00000004abab7c10 */ /* 0x000fe4000a7fe4ff */
[----:B------:R-:W-:Y:S02]  /*5b30*/  IADD3.X R167, R167, UR4, RZ, P3, !PT ;  /* 0x00000004a7a77c10 */ /* 0x000fe40009ffe4ff */
[----:B------:R-:W-:Y:S02]  /*5b40*/  IADD3.X R163, R163, UR4, RZ, P2, !PT ;  /* 0x00000004a3a37c10 */ /* 0x000fe400097fe4ff */
[----:B------:R-:W-:Y:S02]  /*5b50*/  IADD3 R185, P0, R185, UR24, RZ ;  /* 0x00000018b9b97c10 */ /* 0x000fe4000ff1e0ff */
[----:B------:R-:W-:-:S02]  /*5b60*/  IADD3 R181, P6, R181, UR24, RZ ;  /* 0x00000018b5b57c10 */ /* 0x000fc4000ffde0ff */
[----:B------:R-:W-:Y:S02]  /*5b70*/  IADD3 R177, P5, R177, UR24, RZ ;  /* 0x00000018b1b17c10 */ /* 0x000fe4000ffbe0ff */
[----:B------:R-:W-:Y:S02]  /*5b80*/  IADD3 R173, P4, R173, UR24, RZ ;  /* 0x00000018adad7c10 */ /* 0x000fe4000ff9e0ff */
[----:B------:R-:W-:Y:S02]  /*5b90*/  IADD3 R169, P3, R169, UR24, RZ ;  /* 0x00000018a9a97c10 */ /* 0x000fe4000ff7e0ff */
[----:B------:R-:W-:Y:S02]  /*5ba0*/  IADD3 R165, P2, R165, UR24, RZ ;  /* 0x00000018a5a57c10 */ /* 0x000fe4000ff5e0ff */
[----:B------:R-:W-:Y:S02]  /*5bb0*/  IADD3.X R89, R89, UR4, RZ, P1, !PT ;  /* 0x0000000459597c10 */ /* 0x000fe40008ffe4ff */
[----:B------:R-:W-:-:S02]  /*5bc0*/  ISETP.NE.U32.AND P1, PT, R20, RZ, PT ;  /* 0x000000ff1400720c */ /* 0x000fc40003f25070 */
[----:B------:R-:W-:Y:S02]  /*5bd0*/  IADD3.X R155, R155, UR4, RZ, P0, !PT ;  /* 0x000000049b9b7c10 */ /* 0x000fe400087fe4ff */
[----:B------:R-:W-:Y:S02]  /*5be0*/  IADD3.X R151, R151, UR4, RZ, P6, !PT ;  /* 0x0000000497977c10 */ /* 0x000fe4000b7fe4ff */
[----:B------:R-:W-:Y:S02]  /*5bf0*/  IADD3.X R131, R131, UR4, RZ, P5, !PT ;  /* 0x0000000483837c10 */ /* 0x000fe4000affe4ff */
[----:B------:R-:W-:Y:S02]  /*5c00*/  IADD3.X R127, R127, UR4, RZ, P4, !PT ;  /* 0x000000047f7f7c10 */ /* 0x000fe4000a7fe4ff */
[----:B------:R-:W-:Y:S02]  /*5c10*/  IADD3.X R123, R123, UR4, RZ, P3, !PT ;  /* 0x000000047b7b7c10 */ /* 0x000fe40009ffe4ff */
[----:B------:R-:W-:-:S02]  /*5c20*/  IADD3.X R119, R119, UR4, RZ, P2, !PT ;  /* 0x0000000477777c10 */ /* 0x000fc400097fe4ff */
[----:B------:R-:W-:Y:S02]  /*5c30*/  IADD3 R157, P0, R157, UR24, RZ ;  /* 0x000000189d9d7c10 */ /* 0x000fe4000ff1e0ff */
[----:B------:R-:W-:Y:S02]  /*5c40*/  IADD3 R153, P6, R153, UR24, RZ ;  /* 0x0000001899997c10 */ /* 0x000fe4000ffde0ff */
[----:B------:R-:W-:Y:S02]  /*5c50*/  IADD3 R149, P5, R149, UR24, RZ ;  /* 0x0000001895957c10 */ /* 0x000fe4000ffbe0ff */
[----:B------:R-:W-:Y:S02]  /*5c60*/  IADD3 R129, P4, R129, UR24, RZ ;  /* 0x0000001881817c10 */ /* 0x000fe4000ff9e0ff */
[----:B------:R-:W-:Y:S02]  /*5c70*/  IADD3 R125, P3, R125, UR24, RZ ;  /* 0x000000187d7d7c10 */ /* 0x000fe4000ff7e0ff */
[----:B------:R-:W-:-:S02]  /*5c80*/  IADD3 R121, P2, R121, UR24, RZ ;  /* 0x0000001879797c10 */ /* 0x000fc4000ff5e0ff */
        /* <DEDUP_REMOVED lines=11> */
[----:B------:R-:W-:Y:S01]  /*5d40*/  IADD3 R93, P2, R93, UR24, RZ ;  /* 0x000000185d5d7c10 */ /* 0x000fe2000ff5e0ff */
[----:B------:R-:W-:-:S02]  /*5d50*/  WARPGROUP.DEPBAR.LE gsb0, 0x0 ;  /* 0x00008000000079c5 */ /* 0x000fc40000010000 */
[----:B------:R-:W-:Y:S02]  /*5d60*/  IADD3.X R3, R3, UR4, RZ, P0, !PT ;  /* 0x0000000403037c10 */ /* 0x000fe400087fe4ff */
[----:B------:R-:W-:Y:S02]  /*5d70*/  IADD3.X R23, R23, UR4, RZ, P6, !PT ;  /* 0x0000000417177c10 */ /* 0x000fe4000b7fe4ff */
[----:B------:R-:W-:Y:S02]  /*5d80*/  IADD3.X R21, R21, UR4, RZ, P5, !PT ;  /* 0x0000000415157c10 */ /* 0x000fe4000affe4ff */
[----:B------:R-:W-:Y:S02]  /*5d90*/  IADD3.X R19, R19, UR4, RZ, P4, !PT ;  /* 0x0000000413137c10 */ /* 0x000fe4000a7fe4ff */
[----:B------:R-:W-:Y:S02]  /*5da0*/  IADD3.X R17, R17, UR4, RZ, P3, !PT ;  /* 0x0000000411117c10 */ /* 0x000fe40009ffe4ff */
[----:B------:R-:W-:Y:S01]  /*5db0*/  IADD3.X R15, R15, UR4, RZ, P2, !PT ;  /* 0x000000040f0f7c10 */ /* 0x000fe200097fe4ff */
[----:B------:R-:W-:Y:S01]  /*5dc0*/  VIADD R18, R18, 0xffffffc0 ;  /* 0xffffffc012127836 */ /* 0x000fe20000000000 */
[----:B-1----:R-:W-:Y:S06]  /*5dd0*/  @P1 BRA `(.L_x_2) ;  /* 0xffffffd000141947 */ /* 0x002fec000383ffff */
.L_x_1:
[----:B------:R-:W-:Y:S01]  /*5de0*/  BAR.SYNC.DEFER_BLOCKING 0x0 ;  /* 0x0000000000007b1d */ /* 0x000fe20000010000 */
[C---:B------:R-:W-:Y:S01]  /*5df0*/  IMAD.SHL.U32 R3, R0.reuse, 0x10, RZ ;  /* 0x0000001000037824 */ /* 0x040fe200078e00ff */
[----:B------:R-:W-:Y:S01]  /*5e00*/  F2FP.SATFINITE.E4M3.F32.PACK_AB_MERGE_C R58, R59, R58, RZ ;  /* 0x0000003a3b3a723e */ /* 0x000fe200048070ff */
[----:B------:R-:W-:Y:S01]  /*5e10*/  IMAD.SHL.U32 R0, R0, 0x40, RZ ;  /* 0x0000004000007824 */ /* 0x000fe200078e00ff */
[----:B------:R-:W-:Y:S01]  /*5e20*/  F2FP.SATFINITE.E4M3.F32.PACK_AB_MERGE_C R63, R63, R62, RZ ;  /* 0x0000003e3f3f723e */ /* 0x000fe200048070ff */
[----:B------:R-:W-:Y:S01]  /*5e30*/  VIADD R7, R5, 0x1 ;  /* 0x0000000105077836 */ /* 0x000fe20000000000 */
[----:B------:R-:W-:Y:S01]  /*5e40*/  LOP3.LUT R3, R3, 0xf0, RZ, 0xc0, !PT ;  /* 0x000000f003037812 */ /* 0x000fe200078ec0ff */
[----:B------:R-:W-:Y:S01]  /*5e50*/  ULDC.64 UR6, c[0x0][0x228] ;  /* 0x00008a0000067ab9 */ /* 0x000fe20000000a00 */
[----:B------:R-:W-:Y:S01]  /*5e60*/  LOP3.LUT R0, R0, 0x400, RZ, 0xc0, !PT ;  /* 0x0000040000007812 */ /* 0x000fe200078ec0ff */
[----:B------:R-:W-:Y:S01]  /*5e70*/  ULDC UR4, c[0x0][0x244] ;  /* 0x0000910000047ab9 */ /* 0x000fe20000000800 */
[----:B------:R-:W-:-:S02]  /*5e80*/  LOP3.LUT R6, R6, 0x300, RZ, 0xc0, !PT ;  /* 0x0000030006067812 */ /* 0x000fc400078ec0ff */
[----:B------:R-:W-:Y:S01]  /*5e90*/  IADD3 R3, R0, UR12, R3 ;  /* 0x0000000c00037c10 */ /* 0x000fe2000fffe003 */
[----:B------:R-:W-:Y:S01]  /*5ea0*/  VIADD R0, R5, 0x4 ;  /* 0x0000000405007836 */ /* 0x000fe20000000000 */
[----:B------:R-:W-:Y:S02]  /*5eb0*/  F2FP.SATFINITE.E4M3.F32.PACK_AB_MERGE_C R56, R57, R56, RZ ;  /* 0x000000383938723e */ /* 0x000fe400048070ff */
[----:B------:R-:W-:Y:S02]  /*5ec0*/  F2FP.SATFINITE.E4M3.F32.PACK_AB_MERGE_C R61, R61, R60, RZ ;  /* 0x0000003c3d3d723e */ /* 0x000fe400048070ff */
[----:B------:R-:W-:Y:S01]  /*5ed0*/  F2FP.SATFINITE.E4M3.F32.PACK_AB_MERGE_C R24, R25, R24, RZ ;  /* 0x000000181918723e */ /* 0x000fe200048070ff */
[----:B------:R-:W-:Y:S01]  /*5ee0*/  IMAD.IADD R25, R6, 0x1, R3 ;  /* 0x0000000106197824 */ /* 0x000fe200078e0203 */
[----:B------:R-:W-:Y:S01]  /*5ef0*/  F2FP.SATFINITE.E4M3.F32.PACK_AB_MERGE_C R26, R27, R26, RZ ;  /* 0x0000001a1b1a723e */ /* 0x000fe200048070ff */
[----:B------:R-:W-:Y:S01]  /*5f00*/  VIADD R6, R5, 0x2 ;  /* 0x0000000205067836 */ /* 0x000fe20000000000 */
[----:B------:R-:W-:-:S02]  /*5f10*/  F2FP.SATFINITE.E4M3.F32.PACK_AB_MERGE_C R29, R29, R28, RZ ;  /* 0x0000001c1d1d723e */ /* 0x000fc400048070ff */
[----:B------:R-:W-:Y:S02]  /*5f20*/  F2FP.SATFINITE.E4M3.F32.PACK_AB_MERGE_C R31, R31, R30, RZ ;  /* 0x0000001e1f1f723e */ /* 0x000fe400048070ff */
[----:B------:R-:W-:Y:S02]  /*5f30*/  PRMT R57, R58, 0x5410, R63 ;  /* 0x000054103a397816 */ /* 0x000fe4000000003f */
[----:B------:R-:W-:Y:S02]  /*5f40*/  PRMT R56, R56, 0x5410, R61 ;  /* 0x0000541038387816 */ /* 0x000fe4000000003d */
[----:B------:R-:W-:Y:S02]  /*5f50*/  PRMT R58, R24, 0x5410, R29 ;  /* 0x00005410183a7816 */ /* 0x000fe4000000001d */
[----:B------:R-:W-:Y:S02]  /*5f60*/  PRMT R59, R26, 0x5410, R31 ;  /* 0x000054101a3b7816 */ /* 0x000fe4000000001f */
[----:B------:R-:W-:Y:S01]  /*5f70*/  LEA R3, R2, UR12, 0x4 ;  /* 0x0000000c02037c11 */ /* 0x000fe2000f8e20ff */
[----:B------:R-:W-:Y:S01]  /*5f80*/  VIADD R2, R5, 0x3 ;  /* 0x0000000305027836 */ /* 0x000fe20000000000 */
[----:B------:R-:W-:Y:S01]  /*5f90*/  F2FP.SATFINITE.E4M3.F32.PACK_AB_MERGE_C R66, R67, R66, RZ ;  /* 0x000000424342723e */ /* 0x000fe200048070ff */
[----:B------:R-:W-:Y:S01]  /*5fa0*/  STSM.16.M88.4 [R25], R56 ;  /* 0x0000003819007844 */ /* 0x000fe20000000200 */
[----:B------:R-:W-:-:S02]  /*5fb0*/  F2FP.SATFINITE.E4M3.F32.PACK_AB_MERGE_C R71, R71, R70, RZ ;  /* 0x000000464747723e */ /* 0x000fc400048070ff */
[----:B------:R-:W-:Y:S01]  /*5fc0*/  F2FP.SATFINITE.E4M3.F32.PACK_AB_MERGE_C R64, R65, R64, RZ ;  /* 0x000000404140723e */ /* 0x000fe200048070ff */
[----:B------:R-:W-:Y:S01]  /*5fd0*/  BAR.SYNC.DEFER_BLOCKING 0x0 ;  /* 0x0000000000007b1d */ /* 0x000fe20000010000 */
[----:B------:R-:W-:Y:S02]  /*5fe0*/  F2FP.SATFINITE.E4M3.F32.PACK_AB_MERGE_C R69, R69, R68, RZ ;  /* 0x000000444545723e */ /* 0x000fe400048070ff */
[----:B------:R-:W-:Y:S02]  /*5ff0*/  F2FP.SATFINITE.E4M3.F32.PACK_AB_MERGE_C R32, R33, R32, RZ ;  /* 0x000000202120723e */ /* 0x000fe400048070ff */
[----:B------:R-:W-:Y:S02]  /*6000*/  F2FP.SATFINITE.E4M3.F32.PACK_AB_MERGE_C R34, R35, R34, RZ ;  /* 0x000000222322723e */ /* 0x000fe400048070ff */
[----:B------:R-:W-:Y:S02]  /*6010*/  F2FP.SATFINITE.E4M3.F32.PACK_AB_MERGE_C R37, R37, R36, RZ ;  /* 0x000000242525723e */ /* 0x000fe400048070ff */
[----:B------:R-:W-:-:S02]  /*6020*/  F2FP.SATFINITE.E4M3.F32.PACK_AB_MERGE_C R39, R39, R38, RZ ;  /* 0x000000262727723e */ /* 0x000fc400048070ff */
[----:B------:R-:W-:Y:S02]  /*6030*/  PRMT R65, R66, 0x5410, R71 ;  /* 0x0000541042417816 */ /* 0x000fe40000000047 */
[----:B------:R-:W-:Y:S02]  /*6040*/  PRMT R64, R64, 0x5410, R69 ;  /* 0x0000541040407816 */ /* 0x000fe40000000045 */
[----:B------:R-:W-:Y:S02]  /*6050*/  PRMT R66, R32, 0x5410, R37 ;  /* 0x0000541020427816 */ /* 0x000fe40000000025 */
[----:B------:R-:W-:Y:S02]  /*6060*/  PRMT R67, R34, 0x5410, R39 ;  /* 0x0000541022437816 */ /* 0x000fe40000000027 */
[----:B------:R-:W-:Y:S02]  /*6070*/  F2FP.SATFINITE.E4M3.F32.PACK_AB_MERGE_C R74, R75, R74, RZ ;  /* 0x0000004a4b4a723e */ /* 0x000fe400048070ff */
[----:B------:R-:W-:-:S02]  /*6080*/  F2FP.SATFINITE.E4M3.F32.PACK_AB_MERGE_C R79, R79, R78, RZ ;  /* 0x0000004e4f4f723e */ /* 0x000fc400048070ff */
[----:B------:R-:W-:Y:S01]  /*6090*/  F2FP.SATFINITE.E4M3.F32.PACK_AB_MERGE_C R72, R73, R72, RZ ;  /* 0x000000484948723e */ /* 0x000fe200048070ff */
[----:B------:R-:W0:Y:S01]  /*60a0*/  LDS.128 R16, [R3] ;  /* 0x0000000003107984 */ /* 0x000e220000000c00 */
[----:B------:R-:W-:Y:S02]  /*60b0*/  F2FP.SATFINITE.E4M3.F32.PACK_AB_MERGE_C R77, R77, R76, RZ ;  /* 0x0000004c4d4d723e */ /* 0x000fe400048070ff */
[----:B------:R-:W-:Y:S01]  /*60c0*/  F2FP.SATFINITE.E4M3.F32.PACK_AB_MERGE_C R40, R41, R40, RZ ;  /* 0x000000282928723e */ /* 0x000fe200048070ff */
[----:B------:R-:W-:Y:S01]  /*60d0*/  BAR.SYNC.DEFER_BLOCKING 0x0 ;  /* 0x0000000000007b1d */ /* 0x000fe20000010000 */
        /* <DEDUP_REMOVED lines=9> */
[----:B------:R-:W-:Y:S02]  /*6170*/  F2FP.SATFINITE.E4M3.F32.PACK_AB_MERGE_C R80, R81, R80, RZ ;  /* 0x000000505150723e */ /* 0x000fe400048070ff */
[----:B------:R-:W-:Y:S02]  /*6180*/  F2FP.SATFINITE.E4M3.F32.PACK_AB_MERGE_C R85, R85, R84, RZ ;  /* 0x000000545555723e */ /* 0x000fe400048070ff */
[----:B------:R-:W-:Y:S01]  /*6190*/  F2FP.SATFINITE.E4M3.F32.PACK_AB_MERGE_C R48, R49, R48, RZ ;  /* 0x000000303130723e */ /* 0x000fe200048070ff */
[----:B------:R-:W-:Y:S01]  /*61a0*/  STSM.16.M88.4 [R25], R64 ;  /* 0x0000004019007844 */ /* 0x000fe20000000200 */
[----:B------:R-:W-:Y:S02]  /*61b0*/  F2FP.SATFINITE.E4M3.F32.PACK_AB_MERGE_C R50, R51, R50, RZ ;  /* 0x000000323332723e */ /* 0x000fe400048070ff */
[----:B------:R-:W-:Y:S01]  /*61c0*/  F2FP.SATFINITE.E4M3.F32.PACK_AB_MERGE_C R53, R53, R52, RZ ;  /* 0x000000343535723e */ /* 0x000fe200048070ff */
[----:B------:R-:W-:Y:S01]  /*61d0*/  BAR.SYNC.DEFER_BLOCKING 0x0 ;  /* 0x0000000000007b1d */ /* 0x000fe20000010000 */
[----:B------:R-:W-:-:S02]  /*61e0*/  F2FP.SATFINITE.E4M3.F32.PACK_AB_MERGE_C R55, R55, R54, RZ ;  /* 0x000000363737723e */ /* 0x000fc400048070ff */
[----:B------:R-:W-:Y:S02]  /*61f0*/  PRMT R81, R82, 0x5410, R87 ;  /* 0x0000541052517816 */ /* 0x000fe40000000057 */
[----:B------:R-:W-:Y:S02]  /*6200*/  PRMT R80, R80, 0x5410, R85 ;  /* 0x0000541050507816 */ /* 0x000fe40000000055 */
[----:B------:R-:W-:Y:S02]  /*6210*/  PRMT R82, R48, 0x5410, R53 ;  /* 0x0000541030527816 */ /* 0x000fe40000000035 */
[----:B------:R-:W-:Y:S02]  /*6220*/  PRMT R83, R50, 0x5410, R55 ;  /* 0x0000541032537816 */ /* 0x000fe40000000037 */
[----:B------:R-:W-:Y:S01]  /*6230*/  ISETP.GE.AND P0, PT, R4, UR6, PT ;  /* 0x0000000604007c0c */ /* 0x000fe2000bf06270 */
[----:B------:R-:W-:Y:S01]  /*6240*/  ULDC UR6, c[0x0][0x248] ;  /* 0x0000920000067ab9 */ /* 0x000fe20000000800 */
[----:B0-----:R-:W-:-:S02]  /*6250*/  PRMT R27, R16, 0x7770, RZ ;  /* 0x00007770101b7816 */ /* 0x001fc400000000ff */
[----:B------:R-:W-:Y:S01]  /*6260*/  ISETP.LT.AND P4, PT, R0, UR7, !P0 ;  /* 0x0000000700007c0c */ /* 0x000fe2000c781270 */
[----:B------:R-:W-:Y:S01]  /*6270*/  IMAD R0, R4, UR4, RZ ;  /* 0x0000000404007c24 */ /* 0x000fe2000f8e02ff */
[----:B------:R-:W-:Y:S01]  /*6280*/  ISETP.LT.AND P2, PT, R7, UR7, !P0 ;  /* 0x0000000707007c0c */ /* 0x000fe2000c741270 */
[----:B------:R-:W-:Y:S01]  /*6290*/  ULDC.64 UR4, c[0x0][0x220] ;  /* 0x0000880000047ab9 */ /* 0x000fe20000000a00 */
[----:B------:R-:W-:Y:S01]  /*62a0*/  ISETP.LT.AND P5, PT, R2, UR7, !P0 ;  /* 0x0000000702007c0c */ /* 0x000fe2000c7a1270 */
[C---:B------:R-:W-:Y:S01]  /*62b0*/  IMAD R7, R5.reuse, UR6, RZ ;  /* 0x0000000605077c24 */ /* 0x040fe2000f8e02ff */
[----:B------:R-:W-:Y:S01]  /*62c0*/  IADD3 R2, P3, R0, UR4, RZ ;  /* 0x0000000400027c10 */ /* 0x000fe2000ff7e0ff */
[----:B------:R-:W-:Y:S01]  /*62d0*/  VIADD R4, R5, 0x5 ;  /* 0x0000000505047836 */ /* 0x000fe20000000000 */
[----:B------:R-:W-:Y:S01]  /*62e0*/  ISETP.LT.AND P1, PT, R6, UR7, !P0 ;  /* 0x0000000706007c0c */ /* 0x000fe2000c721270 */
[----:B------:R-:W0:Y:S01]  /*62f0*/  LDS.128 R12, [R3] ;  /* 0x00000000030c7984 */ /* 0x000e220000000c00 */
[----:B------:R-:W-:Y:S01]  /*6300*/  LEA.HI.X.SX32 R0, R0, UR5, 0x1, P3 ;  /* 0x0000000500007c11 */ /* 0x000fe200098f0eff */
[C---:B------:R-:W-:Y:S01]  /*6310*/  VIADD R21, R7.reuse, UR6 ;  /* 0x0000000607157c36 */ /* 0x040fe20008000000 */
[----:B------:R-:W-:Y:S01]  /*6320*/  BAR.SYNC.DEFER_BLOCKING 0x0 ;  /* 0x0000000000007b1d */ /* 0x000fe20000010000 */
[----:B------:R-:W-:-:S02]  /*6330*/  IADD3 R6, P6, R7, R2, RZ ;  /* 0x0000000207067210 */ /* 0x000fc40007fde0ff */
[----:B------:R-:W-:Y:S01]  /*6340*/  VIADD R23, R21, UR6 ;  /* 0x0000000615177c36 */ /* 0x000fe20008000000 */
[----:B------:R-:W-:Y:S02]  /*6350*/  ISETP.LT.AND P3, PT, R5, UR7, !P0 ;  /* 0x0000000705007c0c */ /* 0x000fe4000c761270 */
[----:B------:R-:W-:Y:S02]  /*6360*/  LEA.HI.X.SX32 R7, R7, R0, 0x1, P6 ;  /* 0x0000000007077211 */ /* 0x000fe400030f0eff */
[C---:B------:R-:W-:Y:S02]  /*6370*/  IADD3 R20, P6, R21.reuse, R2, RZ ;  /* 0x0000000215147210 */ /* 0x040fe40007fde0ff */
[----:B------:R-:W-:Y:S02]  /*6380*/  PRMT R29, R16, 0x7771, RZ ;  /* 0x00007771101d7816 */ /* 0x000fe400000000ff */
[----:B------:R-:W-:Y:S02]  /*6390*/  LEA.HI.X.SX32 R21, R21, R0, 0x1, P6 ;  /* 0x0000000015157211 */ /* 0x000fe400030f0eff */
[----:B------:R-:W-:-:S02]  /*63a0*/  IADD3 R22, P6, R23, R2, RZ ;  /* 0x0000000217167210 */ /* 0x000fc40007fde0ff */
[C---:B------:R-:W-:Y:S02]  /*63b0*/  PRMT R33, R17.reuse, 0x7770, RZ ;  /* 0x0000777011217816 */ /* 0x040fe400000000ff */
[----:B------:R-:W-:Y:S02]  /*63c0*/  PRMT R31, R17, 0x7771, RZ ;  /* 0x00007771111f7816 */ /* 0x000fe400000000ff */
[----:B------:R-:W-:Y:S01]  /*63d0*/  PRMT R35, R18, 0x7771, RZ ;  /* 0x0000777112237816 */ /* 0x000fe200000000ff */
[----:B------:R-:W-:Y:S01]  /*63e0*/  STSM.16.M88.4 [R25], R72 ;  /* 0x0000004819007844 */ /* 0x000fe20000000200 */
[----:B------:R-:W-:Y:S06]  /*63f0*/  BAR.SYNC.DEFER_BLOCKING 0x0 ;  /* 0x0000000000007b1d */ /* 0x000fec0000010000 */
[----:B------:R-:W1:Y:S02]  /*6400*/  LDS.128 R8, [R3] ;  /* 0x0000000003087984 */ /* 0x000e640000000c00 */
[----:B------:R-:W-:Y:S06]  /*6410*/  BAR.SYNC.DEFER_BLOCKING 0x0 ;  /* 0x0000000000007b1d */ /* 0x000fec0000010000 */
[----:B------:R2:W-:Y:S02]  /*6420*/  STSM.16.M88.4 [R25], R80 ;  /* 0x0000005019007844 */ /* 0x0005e40000000200 */
[----:B------:R-:W-:Y:S01]  /*6430*/  BAR.SYNC.DEFER_BLOCKING 0x0 ;  /* 0x0000000000007b1d */ /* 0x000fe20000010000 */
[C---:B--2---:R-:W-:Y:S01]  /*6440*/  VIADD R25, R23.reuse, UR6 ;  /* 0x0000000617197c36 */ /* 0x044fe20008000000 */
[----:B------:R-:W-:-:S04]  /*6450*/  LEA.HI.X.SX32 R23, R23, R0, 0x1, P6 ;  /* 0x0000000017177211 */ /* 0x000fc800030f0eff */
[----:B------:R2:W-:Y:S01]  /*6460*/  @P3 STG.E.U8 desc[UR14][R6.64], R27 ;  /* 0x0000001b06003986 */ /* 0x0005e2000c10110e */
[----:B------:R-:W-:Y:S01]  /*6470*/  ISETP.LT.AND P3, PT, R4, UR7, !P0 ;  /* 0x0000000704007c0c */ /* 0x000fe2000c761270 */
[C---:B------:R-:W-:Y:S02]  /*6480*/  VIADD R4, R5.reuse, 0x6 ;  /* 0x0000000605047836 */ /* 0x040fe40000000000 */
[----:B------:R3:W-:Y:S03]  /*6490*/  @P2 STG.E.U8 desc[UR14][R20.64], R29 ;  /* 0x0000001d14002986 */ /* 0x0007e6000c10110e */
[----:B------:R-:W-:Y:S01]  /*64a0*/  ISETP.LT.AND P2, PT, R4, UR7, !P0 ;  /* 0x0000000704007c0c */ /* 0x000fe2000c741270 */
[----:B------:R4:W-:Y:S01]  /*64b0*/  @P1 STG.E.U8 desc[UR14][R22.64], R33 ;  /* 0x0000002116001986 */ /* 0x0009e2000c10110e */
[----:B------:R-:W-:Y:S01]  /*64c0*/  VIADD R4, R5, 0x7 ;  /* 0x0000000705047836 */ /* 0x000fe20000000000 */
[C---:B--2---:R-:W-:Y:S01]  /*64d0*/  IADD3 R6, P6, R25.reuse, R2, RZ ;  /* 0x0000000219067210 */ /* 0x044fe20007fde0ff */
[----:B------:R-:W-:-:S03]  /*64e0*/  VIADD R27, R25, UR6 ;  /* 0x00000006191b7c36 */ /* 0x000fc60008000000 */
[----:B------:R-:W-:Y:S01]  /*64f0*/  ISETP.LT.AND P1, PT, R4, UR7, !P0 ;  /* 0x0000000704007c0c */ /* 0x000fe2000c721270 */
[----:B------:R-:W-:Y:S01]  /*6500*/  VIADD R4, R5, 0x8 ;  /* 0x0000000805047836 */ /* 0x000fe20000000000 */
[----:B------:R-:W-:Y:S01]  /*6510*/  LEA.HI.X.SX32 R7, R25, R0, 0x1, P6 ;  /* 0x0000000019077211 */ /* 0x000fe200030f0eff */
[C---:B---3--:R-:W-:Y:S01]  /*6520*/  VIADD R29, R27.reuse, UR6 ;  /* 0x000000061b1d7c36 */ /* 0x048fe20008000000 */
[----:B------:R-:W-:Y:S02]  /*6530*/  IADD3 R20, P6, R27, R2, RZ ;  /* 0x000000021b147210 */ /* 0x000fe40007fde0ff */
[----:B----4-:R-:W-:Y:S01]  /*6540*/  PRMT R33, R19, 0x7771, RZ ;  /* 0x0000777113217816 */ /* 0x010fe200000000ff */
[----:B------:R2:W-:Y:S01]  /*6550*/  @P5 STG.E.U8 desc[UR14][R6.64], R31 ;  /* 0x0000001f06005986 */ /* 0x0005e2000c10110e */
[----:B------:R-:W-:Y:S02]  /*6560*/  LEA.HI.X.SX32 R21, R27, R0, 0x1, P6 ;  /* 0x000000001b157211 */ /* 0x000fe400030f0eff */
[----:B------:R-:W-:-:S02]  /*6570*/  IADD3 R24, P6, R29, R2, RZ ;  /* 0x000000021d187210 */ /* 0x000fc40007fde0ff */
[----:B------:R-:W-:Y:S02]  /*6580*/  PRMT R27, R18, 0x7770, RZ ;  /* 0x00007770121b7816 */ /* 0x000fe400000000ff */
[C---:B------:R-:W-:Y:S01]  /*6590*/  LEA.HI.X.SX32 R25, R29.reuse, R0, 0x1, P6 ;  /* 0x000000001d197211 */ /* 0x040fe200030f0eff */
[----:B------:R-:W-:Y:S01]  /*65a0*/  VIADD R29, R29, UR6 ;  /* 0x000000061d1d7c36 */ /* 0x000fe20008000000 */
[----:B------:R-:W-:Y:S01]  /*65b0*/  ISETP.LT.AND P5, PT, R4, UR7, !P0 ;  /* 0x0000000704007c0c */ /* 0x000fe2000c7a1270 */
[----:B------:R3:W-:Y:S01]  /*65c0*/  @P4 STG.E.U8 desc[UR14][R20.64], R27 ;  /* 0x0000001b14004986 */ /* 0x0007e2000c10110e */
[----:B------:R-:W-:Y:S01]  /*65d0*/  VIADD R4, R5, 0x9 ;  /* 0x0000000905047836 */ /* 0x000fe20000000000 */
[----:B--2---:R-:W-:Y:S01]  /*65e0*/  PRMT R31, R19, 0x7770, RZ ;  /* 0x00007770131f7816 */ /* 0x004fe200000000ff */
[C---:B------:R-:W-:Y:S01]  /*65f0*/  VIADD R23, R29.reuse, UR6 ;  /* 0x000000061d177c36 */ /* 0x040fe20008000000 */
[----:B------:R-:W-:Y:S01]  /*6600*/  IADD3 R6, P6, R29, R2, RZ ;  /* 0x000000021d067210 */ /* 0x000fe20007fde0ff */
[----:B------:R2:W-:Y:S01]  /*6610*/  @P3 STG.E.U8 desc[UR14][R24.64], R35 ;  /* 0x0000002318003986 */ /* 0x0005e2000c10110e */
[----:B------:R-:W-:Y:S01]  /*6620*/  ISETP.LT.AND P4, PT, R4, UR7, !P0 ;  /* 0x0000000704007c0c */ /* 0x000fe2000c781270 */
[----:B------:R-:W-:Y:S01]  /*6630*/  VIADD R4, R5, 0xa ;  /* 0x0000000a05047836 */ /* 0x000fe20000000000 */
[----:B------:R-:W-:-:S02]  /*6640*/  LEA.HI.X.SX32 R7, R29, R0, 0x1, P6 ;  /* 0x000000001d077211 */ /* 0x000fc400030f0eff */
[C---:B---3--:R-:W-:Y:S01]  /*6650*/  IADD3 R20, P6, R23.reuse, R2, RZ ;  /* 0x0000000217147210 */ /* 0x048fe20007fde0ff */
[----:B------:R-:W-:Y:S02]  /*6660*/  VIADD R27, R23, UR6 ;  /* 0x00000006171b7c36 */ /* 0x000fe40008000000 */
[----:B------:R3:W-:Y:S01]  /*6670*/  @P2 STG.E.U8 desc[UR14][R6.64], R31 ;  /* 0x0000001f06002986 */ /* 0x0007e2000c10110e */
[----:B------:R-:W-:Y:S01]  /*6680*/  ISETP.LT.AND P3, PT, R4, UR7, !P0 ;  /* 0x0000000704007c0c */ /* 0x000fe2000c761270 */
[----:B------:R-:W-:Y:S01]  /*6690*/  VIADD R4, R5, 0xb ;  /* 0x0000000b05047836 */ /* 0x000fe20000000000 */
[----:B------:R-:W-:Y:S01]  /*66a0*/  LEA.HI.X.SX32 R21, R23, R0, 0x1, P6 ;  /* 0x0000000017157211 */ /* 0x000fe200030f0eff */
[C---:B------:R-:W-:Y:S01]  /*66b0*/  VIADD R29, R27.reuse, UR6 ;  /* 0x000000061b1d7c36 */ /* 0x040fe20008000000 */
[C---:B------:R-:W-:Y:S02]  /*66c0*/  IADD3 R22, P6, R27.reuse, R2, RZ ;  /* 0x000000021b167210 */ /* 0x040fe40007fde0ff */
[----:B------:R-:W-:Y:S01]  /*66d0*/  ISETP.LT.AND P2, PT, R4, UR7, !P0 ;  /* 0x0000000704007c0c */ /* 0x000fe2000c741270 */
[----:B------:R4:W-:Y:S01]  /*66e0*/  @P1 STG.E.U8 desc[UR14][R20.64], R33 ;  /* 0x0000002114001986 */ /* 0x0009e2000c10110e */
[----:B------:R-:W-:Y:S01]  /*66f0*/  LEA.HI.X.SX32 R23, R27, R0, 0x1, P6 ;  /* 0x000000001b177211 */ /* 0x000fe200030f0eff */
[----:B------:R-:W-:Y:S01]  /*6700*/  VIADD R4, R5, 0xc ;  /* 0x0000000c05047836 */ /* 0x000fe20000000000 */
[----:B--2---:R-:W-:-:S02]  /*6710*/  IADD3 R24, P6, R29, R2, RZ ;  /* 0x000000021d187210 */ /* 0x004fc40007fde0ff */
[C---:B------:R-:W-:Y:S02]  /*6720*/  PRMT R27, R16.reuse, 0x7772, RZ ;  /* 0x00007772101b7816 */ /* 0x040fe400000000ff */
[C---:B------:R-:W-:Y:S01]  /*6730*/  LEA.HI.X.SX32 R25, R29.reuse, R0, 0x1, P6 ;  /* 0x000000001d197211 */ /* 0x040fe200030f0eff */
[----:B------:R-:W-:Y:S01]  /*6740*/  VIADD R29, R29, UR6 ;  /* 0x000000061d1d7c36 */ /* 0x000fe20008000000 */
[----:B---3--:R-:W-:Y:S01]  /*6750*/  PRMT R31, R16, 0x7773, RZ ;  /* 0x00007773101f7816 */ /* 0x008fe200000000ff */
[----:B------:R2:W-:Y:S01]  /*6760*/  @P5 STG.E.U8 desc[UR14][R22.64], R27 ;  /* 0x0000001b16005986 */ /* 0x0005e2000c10110e */
[----:B------:R-:W-:Y:S01]  /*6770*/  ISETP.LT.AND P1, PT, R4, UR7, !P0 ;  /* 0x0000000704007c0c */ /* 0x000fe2000c721270 */
[C---:B----4-:R-:W-:Y:S01]  /*6780*/  VIADD R21, R29.reuse, UR6 ;  /* 0x000000061d157c36 */ /* 0x050fe20008000000 */
[----:B------:R-:W-:Y:S01]  /*6790*/  IADD3 R6, P6, R29, R2, RZ ;  /* 0x000000021d067210 */ /* 0x000fe20007fde0ff */
[----:B------:R3:W-:Y:S01]  /*67a0*/  @P4 STG.E.U8 desc[UR14][R24.64], R31 ;  /* 0x0000001f18004986 */ /* 0x0007e2000c10110e */
[----:B------:R-:W-:-:S02]  /*67b0*/  VIADD R4, R5, 0xd ;  /* 0x0000000d05047836 */ /* 0x000fc40000000000 */
[----:B------:R-:W-:Y:S02]  /*67c0*/  LEA.HI.X.SX32 R7, R29, R0, 0x1, P6 ;  /* 0x000000001d077211 */ /* 0x000fe400030f0eff */
[----:B------:R-:W-:Y:S02]  /*67d0*/  IADD3 R16, P6, R21, R2, RZ ;  /* 0x0000000215107210 */ /* 0x000fe40007fde0ff */
[----:B------:R-:W-:Y:S01]  /*67e0*/  PRMT R29, R17, 0x7772, RZ ;  /* 0x00007772111d7816 */ /* 0x000fe200000000ff */
[----:B--2---:R-:W-:Y:S01]  /*67f0*/  VIADD R23, R21, UR6 ;  /* 0x0000000615177c36 */ /* 0x004fe20008000000 */
[----:B------:R-:W-:Y:S02]  /*6800*/  PRMT R27, R17, 0x7773, RZ ;  /* 0x00007773111b7816 */ /* 0x000fe400000000ff */
[----:B------:R-:W-:Y:S01]  /*6810*/  LEA.HI.X.SX32 R17, R21, R0, 0x1, P6 ;  /* 0x0000000015117211 */ /* 0x000fe200030f0eff */
[C---:B---3--:R-:W-:Y:S01]  /*6820*/  VIADD R25, R23.reuse, UR6 ;  /* 0x0000000617197c36 */ /* 0x048fe20008000000 */
[----:B------:R-:W-:Y:S01]  /*6830*/  IADD3 R20, P6, R23, R2, RZ ;  /* 0x0000000217147210 */ /* 0x000fe20007fde0ff */
[----:B------:R2:W-:Y:S01]  /*6840*/  @P3 STG.E.U8 desc[UR14][R6.64], R29 ;  /* 0x0000001d06003986 */ /* 0x0005e2000c10110e */
[----:B------:R-:W-:Y:S01]  /*6850*/  ISETP.LT.AND P5, PT, R4, UR7, !P0 ;  /* 0x0000000704007c0c */ /* 0x000fe2000c7a1270 */
[----:B------:R-:W-:Y:S01]  /*6860*/  VIADD R4, R5, 0xe ;  /* 0x0000000e05047836 */ /* 0x000fe20000000000 */
[----:B------:R-:W-:Y:S01]  /*6870*/  LEA.HI.X.SX32 R21, R23, R0, 0x1, P6 ;  /* 0x0000000017157211 */ /* 0x000fe200030f0eff */
[----:B------:R3:W-:Y:S01]  /*6880*/  @P2 STG.E.U8 desc[UR14][R16.64], R27 ;  /* 0x0000001b10002986 */ /* 0x0007e2000c10110e */
[----:B------:R-:W-:-:S02]  /*6890*/  IADD3 R22, P6, R25, R2, RZ ;  /* 0x0000000219167210 */ /* 0x000fc40007fde0ff */
[----:B------:R-:W-:Y:S02]  /*68a0*/  PRMT R31, R18, 0x7772, RZ ;  /* 0x00007772121f7816 */ /* 0x000fe400000000ff */
[C---:B------:R-:W-:Y:S01]  /*68b0*/  LEA.HI.X.SX32 R23, R25.reuse, R0, 0x1, P6 ;  /* 0x0000000019177211 */ /* 0x040fe200030f0eff */
[----:B------:R-:W-:Y:S01]  /*68c0*/  VIADD R25, R25, UR6 ;  /* 0x0000000619197c36 */ /* 0x000fe20008000000 */
[----:B------:R-:W-:Y:S01]  /*68d0*/  ISETP.LT.AND P4, PT, R4, UR7, !P0 ;  /* 0x0000000704007c0c */ /* 0x000fe2000c781270 */
[----:B------:R-:W-:Y:S01]  /*68e0*/  VIADD R4, R5, 0xf ;  /* 0x0000000f05047836 */ /* 0x000fe20000000000 */
[----:B--2---:R-:W-:Y:S01]  /*68f0*/  PRMT R29, R18, 0x7773, RZ ;  /* 0x00007773121d7816 */ /* 0x004fe200000000ff */
[----:B------:R-:W-:Y:S01]  /*6900*/  @P1 STG.E.U8 desc[UR14][R20.64], R31 ;  /* 0x0000001f14001986 */ /* 0x000fe2000c10110e */
[C---:B------:R-:W-:Y:S01]  /*6910*/  IADD3 R6, P6, R25.reuse, R2, RZ ;  /* 0x0000000219067210 */ /* 0x040fe20007fde0ff */
[----:B---3--:R-:W-:Y:S01]  /*6920*/  VIADD R17, R25, UR6 ;  /* 0x0000000619117c36 */ /* 0x008fe20008000000 */
[----:B------:R-:W-:Y:S01]  /*6930*/  PRMT R27, R19, 0x7773, RZ ;  /* 0x00007773131b7816 */ /* 0x000fe200000000ff */
[----:B------:R2:W-:Y:S01]  /*6940*/  @P5 STG.E.U8 desc[UR14][R22.64], R29 ;  /* 0x0000001d16005986 */ /* 0x0005e2000c10110e */
[----:B------:R-:W-:-:S02]  /*6950*/  LEA.HI.X.SX32 R7, R25, R0, 0x1, P6 ;  /* 0x0000000019077211 */ /* 0x000fc400030f0eff */
[----:B------:R-:W-:Y:S01]  /*6960*/  PRMT R25, R19, 0x7772, RZ ;  /* 0x0000777213197816 */ /* 0x000fe200000000ff */
[C---:B------:R-:W-:Y:S01]  /*6970*/  VIADD R19, R17.reuse, UR6 ;  /* 0x0000000611137c36 */ /* 0x040fe20008000000 */
[----:B------:R-:W-:Y:S02]  /*6980*/  IADD3 R16, P6, R17, R2, RZ ;  /* 0x0000000211107210 */ /* 0x000fe40007fde0ff */
[----:B------:R-:W-:Y:S01]  /*6990*/  ISETP.LT.AND P3, PT, R4, UR7, !P0 ;  /* 0x0000000704007c0c */ /* 0x000fe2000c761270 */
[----:B------:R-:W-:Y:S01]  /*69a0*/  VIADD R4, R5, 0x10 ;  /* 0x0000001005047836 */ /* 0x000fe20000000000 */
[----:B------:R-:W-:Y:S01]  /*69b0*/  LEA.HI.X.SX32 R17, R17, R0, 0x1, P6 ;  /* 0x0000000011117211 */ /* 0x000fe200030f0eff */
[----:B------:R3:W-:Y:S01]  /*69c0*/  @P4 STG.E.U8 desc[UR14][R6.64], R25 ;  /* 0x0000001906004986 */ /* 0x0007e2000c10110e */
[C---:B------:R-:W-:Y:S01]  /*69d0*/  IADD3 R18, P6, R19.reuse, R2, RZ ;  /* 0x0000000213127210 */ /* 0x040fe20007fde0ff */
[----:B--2---:R-:W-:Y:S01]  /*69e0*/  VIADD R23, R19, UR6 ;  /* 0x0000000613177c36 */ /* 0x004fe20008000000 */
[----:B------:R-:W-:Y:S01]  /*69f0*/  ISETP.LT.AND P2, PT, R4, UR7, !P0 ;  /* 0x0000000704007c0c */ /* 0x000fe2000c741270 */
[----:B------:R-:W-:Y:S01]  /*6a00*/  VIADD R4, R5, 0x11 ;  /* 0x0000001105047836 */ /* 0x000fe20000000000 */
[----:B------:R-:W-:-:S02]  /*6a10*/  LEA.HI.X.SX32 R19, R19, R0, 0x1, P6 ;  /* 0x0000000013137211 */ /* 0x000fc400030f0eff */
[----:B------:R-:W-:Y:S02]  /*6a20*/  IADD3 R20, P6, R23, R2, RZ ;  /* 0x0000000217147210 */ /* 0x000fe40007fde0ff */
[----:B------:R-:W-:Y:S01]  /*6a30*/  ISETP.LT.AND P1, PT, R4, UR7, !P0 ;  /* 0x0000000704007c0c */ /* 0x000fe2000c721270 */
[----:B------:R-:W-:Y:S01]  /*6a40*/  VIADD R4, R5, 0x12 ;  /* 0x0000001205047836 */ /* 0x000fe20000000000 */
[C---:B------:R-:W-:Y:S01]  /*6a50*/  LEA.HI.X.SX32 R21, R23.reuse, R0, 0x1, P6 ;  /* 0x0000000017157211 */ /* 0x040fe200030f0eff */
[----:B------:R-:W-:Y:S01]  /*6a60*/  VIADD R23, R23, UR6 ;  /* 0x0000000617177c36 */ /* 0x000fe20008000000 */
[----:B------:R2:W-:Y:S01]  /*6a70*/  @P3 STG.E.U8 desc[UR14][R16.64], R27 ;  /* 0x0000001b10003986 */ /* 0x0005e2000c10110e */
[----:B0-----:R-:W-:Y:S02]  /*6a80*/  PRMT R29, R12, 0x7770, RZ ;  /* 0x000077700c1d7816 */ /* 0x001fe400000000ff */
[----:B------:R-:W-:Y:S01]  /*6a90*/  ISETP.LT.AND P5, PT, R4, UR7, !P0 ;  /* 0x0000000704007c0c */ /* 0x000fe2000c7a1270 */
[----:B------:R-:W-:Y:S01]  /*6aa0*/  VIADD R4, R5, 0x13 ;  /* 0x0000001305047836 */ /* 0x000fe20000000000 */
[----:B---3--:R-:W-:Y:S01]  /*6ab0*/  IADD3 R6, P6, R23, R2, RZ ;  /* 0x0000000217067210 */ /* 0x008fe20007fde0ff */
[----:B------:R0:W-:Y:S01]  /*6ac0*/  @P2 STG.E.U8 desc[UR14][R18.64], R29 ;  /* 0x0000001d12002986 */ /* 0x0001e2000c10110e */
[----:B------:R-:W-:-:S02]  /*6ad0*/  PRMT R31, R12, 0x7771, RZ ;  /* 0x000077710c1f7816 */ /* 0x000fc400000000ff */
[C---:B------:R-:W-:Y:S02]  /*6ae0*/  LEA.HI.X.SX32 R7, R23.reuse, R0, 0x1, P6 ;  /* 0x0000000017077211 */ /* 0x040fe400030f0eff */
[----:B------:R-:W-:Y:S01]  /*6af0*/  ISETP.LT.AND P4, PT, R4, UR7, !P0 ;  /* 0x0000000704007c0c */ /* 0x000fe2000c781270 */
[----:B--2---:R-:W-:Y:S01]  /*6b00*/  VIADD R17, R23, UR6 ;  /* 0x0000000617117c36 */ /* 0x004fe20008000000 */
[----:B------:R2:W-:Y:S01]  /*6b10*/  @P1 STG.E.U8 desc[UR14][R20.64], R31 ;  /* 0x0000001f14001986 */ /* 0x0005e2000c10110e */
[----:B------:R-:W-:Y:S01]  /*6b20*/  VIADD R4, R5, 0x14 ;  /* 0x0000001405047836 */ /* 0x000fe20000000000 */
[----:B------:R-:W-:Y:S02]  /*6b30*/  PRMT R25, R13, 0x7770, RZ ;  /* 0x000077700d197816 */ /* 0x000fe400000000ff */
[C---:B------:R-:W-:Y:S01]  /*6b40*/  IADD3 R16, P6, R17.reuse, R2, RZ ;  /* 0x0000000211107210 */ /* 0x040fe20007fde0ff */
[----:B0-----:R-:W-:Y:S01]  /*6b50*/  VIADD R19, R17, UR6 ;  /* 0x0000000611137c36 */ /* 0x001fe20008000000 */
[----:B------:R-:W-:Y:S01]  /*6b60*/  ISETP.LT.AND P3, PT, R4, UR7, !P0 ;  /* 0x0000000704007c0c */ /* 0x000fe2000c761270 */
[----:B------:R-:W-:Y:S01]  /*6b70*/  VIADD R4, R5, 0x15 ;  /* 0x0000001505047836 */ /* 0x000fe20000000000 */
[----:B------:R-:W-:Y:S01]  /*6b80*/  LEA.HI.X.SX32 R17, R17, R0, 0x1, P6 ;  /* 0x0000000011117211 */ /* 0x000fe200030f0eff */
[C---:B------:R-:W-:Y:S01]  /*6b90*/  VIADD R23, R19.reuse, UR6 ;  /* 0x0000000613177c36 */ /* 0x040fe20008000000 */
[----:B------:R-:W-:Y:S01]  /*6ba0*/  IADD3 R18, P6, R19, R2, RZ ;  /* 0x0000000213127210 */ /* 0x000fe20007fde0ff */
[----:B------:R0:W-:Y:S01]  /*6bb0*/  @P5 STG.E.U8 desc[UR14][R6.64], R25 ;  /* 0x0000001906005986 */ /* 0x0001e2000c10110e */
[----:B------:R-:W-:-:S02]  /*6bc0*/  PRMT R29, R13, 0x7771, RZ ;  /* 0x000077710d1d7816 */ /* 0x000fc400000000ff */
[----:B------:R-:W-:Y:S02]  /*6bd0*/  LEA.HI.X.SX32 R19, R19, R0, 0x1, P6 ;  /* 0x0000000013137211 */ /* 0x000fe400030f0eff */
[----:B--2---:R-:W-:Y:S01]  /*6be0*/  IADD3 R20, P6, R23, R2, RZ ;  /* 0x0000000217147210 */ /* 0x004fe20007fde0ff */
[----:B------:R2:W-:Y:S01]  /*6bf0*/  @P4 STG.E.U8 desc[UR14][R16.64], R29 ;  /* 0x0000001d10004986 */ /* 0x0005e2000c10110e */
[----:B------:R-:W-:Y:S01]  /*6c00*/  ISETP.LT.AND P2, PT, R4, UR7, !P0 ;  /* 0x0000000704007c0c */ /* 0x000fe2000c741270 */
[----:B------:R-:W-:Y:S01]  /*6c10*/  VIADD R4, R5, 0x16 ;  /* 0x0000001605047836 */ /* 0x000fe20000000000 */
[C---:B------:R-:W-:Y:S01]  /*6c20*/  LEA.HI.X.SX32 R21, R23.reuse, R0, 0x1, P6 ;  /* 0x0000000017157211 */ /* 0x040fe200030f0eff */
[----:B------:R-:W-:Y:S01]  /*6c30*/  VIADD R23, R23, UR6 ;  /* 0x0000000617177c36 */ /* 0x000fe20008000000 */
[----:B------:R-:W-:Y:S02]  /*6c40*/  PRMT R27, R14, 0x7770, RZ ;  /* 0x000077700e1b7816 */ /* 0x000fe400000000ff */
[----:B------:R-:W-:Y:S01]  /*6c50*/  ISETP.LT.AND P1, PT, R4, UR7, !P0 ;  /* 0x0000000704007c0c */ /* 0x000fe2000c721270 */
[----:B------:R-:W-:Y:S01]  /*6c60*/  VIADD R4, R5, 0x17 ;  /* 0x0000001705047836 */ /* 0x000fe20000000000 */
[C---:B0-----:R-:W-:Y:S01]  /*6c70*/  IADD3 R6, P6, R23.reuse, R2, RZ ;  /* 0x0000000217067210 */ /* 0x041fe20007fde0ff */
[----:B------:R0:W-:Y:S01]  /*6c80*/  @P3 STG.E.U8 desc[UR14][R18.64], R27 ;  /* 0x0000001b12003986 */ /* 0x0001e2000c10110e */
[----:B------:R-:W-:Y:S01]  /*6c90*/  PRMT R25, R14, 0x7771, RZ ;  /* 0x000077710e197816 */ /* 0x000fe200000000ff */
[C---:B--2---:R-:W-:Y:S01]  /*6ca0*/  VIADD R17, R23.reuse, UR6 ;  /* 0x0000000617117c36 */ /* 0x044fe20008000000 */
[----:B------:R-:W-:-:S02]  /*6cb0*/  LEA.HI.X.SX32 R7, R23, R0, 0x1, P6 ;  /* 0x0000000017077211 */ /* 0x000fc400030f0eff */
[----:B------:R-:W-:Y:S01]  /*6cc0*/  ISETP.LT.AND P5, PT, R4, UR7, !P0 ;  /* 0x0000000704007c0c */ /* 0x000fe2000c7a1270 */
[----:B------:R-:W-:Y:S01]  /*6cd0*/  VIADD R4, R5, 0x18 ;  /* 0x0000001805047836 */ /* 0x000fe20000000000 */
[----:B------:R-:W-:Y:S01]  /*6ce0*/  IADD3 R16, P6, R17, R2, RZ ;  /* 0x0000000211107210 */ /* 0x000fe20007fde0ff */
[----:B------:R2:W-:Y:S01]  /*6cf0*/  @P2 STG.E.U8 desc[UR14][R20.64], R25 ;  /* 0x0000001914002986 */ /* 0x0005e2000c10110e */
[----:B------:R-:W-:Y:S02]  /*6d00*/  PRMT R29, R15, 0x7771, RZ ;  /* 0x000077710f1d7816 */ /* 0x000fe400000000ff */
[----:B------:R-:W-:Y:S01]  /*6d10*/  ISETP.LT.AND P4, PT, R4, UR7, !P0 ;  /* 0x0000000704007c0c */ /* 0x000fe2000c781270 */
[C---:B0-----:R-:W-:Y:S01]  /*6d20*/  VIADD R19, R17.reuse, UR6 ;  /* 0x0000000611137c36 */ /* 0x041fe20008000000 */
[----:B------:R-:W-:Y:S01]  /*6d30*/  LEA.HI.X.SX32 R17, R17, R0, 0x1, P6 ;  /* 0x0000000011117211 */ /* 0x000fe200030f0eff */
[----:B------:R-:W-:Y:S01]  /*6d40*/  VIADD R4, R5, 0x19 ;  /* 0x0000001905047836 */ /* 0x000fe20000000000 */
[----:B------:R-:W-:Y:S01]  /*6d50*/  PRMT R27, R15, 0x7770, RZ ;  /* 0x000077700f1b7816 */ /* 0x000fe200000000ff */
[C---:B------:R-:W-:Y:S01]  /*6d60*/  VIADD R23, R19.reuse, UR6 ;  /* 0x0000000613177c36 */ /* 0x040fe20008000000 */
[----:B------:R-:W-:-:S02]  /*6d70*/  IADD3 R18, P6, R19, R2, RZ ;  /* 0x0000000213127210 */ /* 0x000fc40007fde0ff */
[----:B------:R-:W-:Y:S01]  /*6d80*/  ISETP.LT.AND P3, PT, R4, UR7, !P0 ;  /* 0x0000000704007c0c */ /* 0x000fe2000c761270 */
[----:B------:R0:W-:Y:S01]  /*6d90*/  @P1 STG.E.U8 desc[UR14][R6.64], R27 ;  /* 0x0000001b06001986 */ /* 0x0001e2000c10110e */
[----:B------:R-:W-:Y:S01]  /*6da0*/  LEA.HI.X.SX32 R19, R19, R0, 0x1, P6 ;  /* 0x0000000013137211 */ /* 0x000fe200030f0eff */
[----:B------:R-:W-:Y:S01]  /*6db0*/  VIADD R4, R5, 0x1a ;  /* 0x0000001a05047836 */ /* 0x000fe20000000000 */
[C---:B--2---:R-:W-:Y:S01]  /*6dc0*/  IADD3 R20, P6, R23.reuse, R2, RZ ;  /* 0x0000000217147210 */ /* 0x044fe20007fde0ff */
[----:B------:R2:W-:Y:S01]  /*6dd0*/  @P5 STG.E.U8 desc[UR14][R16.64], R29 ;  /* 0x0000001d10005986 */ /* 0x0005e2000c10110e */
[----:B------:R-:W-:Y:S02]  /*6de0*/  PRMT R25, R12, 0x7772, RZ ;  /* 0x000077720c197816 */ /* 0x000fe400000000ff */
[C---:B------:R-:W-:Y:S01]  /*6df0*/  LEA.HI.X.SX32 R21, R23.reuse, R0, 0x1, P6 ;  /* 0x0000000017157211 */ /* 0x040fe200030f0eff */
[----:B------:R-:W-:Y:S01]  /*6e00*/  VIADD R23, R23, UR6 ;  /* 0x0000000617177c36 */ /* 0x000fe20008000000 */
[----:B------:R-:W-:Y:S01]  /*6e10*/  ISETP.LT.AND P2, PT, R4, UR7, !P0 ;  /* 0x0000000704007c0c */ /* 0x000fe2000c741270 */
[----:B------:R3:W-:Y:S01]  /*6e20*/  @P4 STG.E.U8 desc[UR14][R18.64], R25 ;  /* 0x0000001912004986 */ /* 0x0007e2000c10110e */
[----:B------:R-:W-:Y:S01]  /*6e30*/  VIADD R4, R5, 0x1b ;  /* 0x0000001b05047836 */ /* 0x000fe20000000000 */
[----:B0-----:R-:W-:-:S02]  /*6e40*/  PRMT R27, R12, 0x7773, RZ ;  /* 0x000077730c1b7816 */ /* 0x001fc400000000ff */
[C---:B------:R-:W-:Y:S01]  /*6e50*/  IADD3 R6, P6, R23.reuse, R2, RZ ;  /* 0x0000000217067210 */ /* 0x040fe20007fde0ff */
[C---:B--2---:R-:W-:Y:S02]  /*6e60*/  VIADD R17, R23.reuse, UR6 ;  /* 0x0000000617117c36 */ /* 0x044fe40008000000 */
[----:B------:R0:W-:Y:S01]  /*6e70*/  @P3 STG.E.U8 desc[UR14][R20.64], R27 ;  /* 0x0000001b14003986 */ /* 0x0001e2000c10110e */
[----:B------:R-:W-:Y:S02]  /*6e80*/  LEA.HI.X.SX32 R7, R23, R0, 0x1, P6 ;  /* 0x0000000017077211 */ /* 0x000fe400030f0eff */
[----:B------:R-:W-:Y:S02]  /*6e90*/  PRMT R23, R13, 0x7773, RZ ;  /* 0x000077730d177816 */ /* 0x000fe400000000ff */
[C---:B------:R-:W-:Y:S01]  /*6ea0*/  IADD3 R12, P6, R17.reuse, R2, RZ ;  /* 0x00000002110c7210 */ /* 0x040fe20007fde0ff */
[----:B---3--:R-:W-:Y:S01]  /*6eb0*/  VIADD R19, R17, UR6 ;  /* 0x0000000611137c36 */ /* 0x008fe20008000000 */
[----:B------:R-:W-:-:S02]  /*6ec0*/  PRMT R25, R13, 0x7772, RZ ;  /* 0x000077720d197816 */ /* 0x000fc400000000ff */
[----:B------:R-:W-:Y:S02]  /*6ed0*/  LEA.HI.X.SX32 R13, R17, R0, 0x1, P6 ;  /* 0x00000000110d7211 */ /* 0x000fe400030f0eff */
[----:B------:R-:W-:Y:S01]  /*6ee0*/  ISETP.LT.AND P1, PT, R4, UR7, !P0 ;  /* 0x0000000704007c0c */ /* 0x000fe2000c721270 */
[C---:B0-----:R-:W-:Y:S01]  /*6ef0*/  VIADD R21, R19.reuse, UR6 ;  /* 0x0000000613157c36 */ /* 0x041fe20008000000 */
[----:B------:R-:W-:Y:S01]  /*6f00*/  IADD3 R16, P6, R19, R2, RZ ;  /* 0x0000000213107210 */ /* 0x000fe20007fde0ff */
[----:B------:R-:W-:Y:S01]  /*6f10*/  VIADD R4, R5, 0x1c ;  /* 0x0000001c05047836 */ /* 0x000fe20000000000 */
[----:B------:R0:W-:Y:S01]  /*6f20*/  @P2 STG.E.U8 desc[UR14][R6.64], R25 ;  /* 0x0000001906002986 */ /* 0x0001e2000c10110e */
[----:B------:R-:W-:Y:S02]  /*6f30*/  PRMT R27, R14, 0x7772, RZ ;  /* 0x000077720e1b7816 */ /* 0x000fe400000000ff */
[----:B------:R-:W-:Y:S02]  /*6f40*/  LEA.HI.X.SX32 R17, R19, R0, 0x1, P6 ;  /* 0x0000000013117211 */ /* 0x000fe400030f0eff */
[----:B------:R-:W-:-:S02]  /*6f50*/  IADD3 R18, P6, R21, R2, RZ ;  /* 0x0000000215127210 */ /* 0x000fc40007fde0ff */
        /* <DEDUP_REMOVED lines=8> */
[----:B------:R-:W-:Y:S02]  /*6fe0*/  IADD3 R6, P6, R21, R2, RZ ;  /* 0x0000000215067210 */ /* 0x000fe40007fde0ff */
[----:B-1----:R-:W-:-:S02]  /*6ff0*/  PRMT R29, R9, 0x7773, RZ ;  /* 0x00007773091d7816 */ /* 0x002fc400000000ff */
[----:B------:R-:W-:Y:S01]  /*7000*/  ISETP.LT.AND P3, PT, R4, UR7, !P0 ;  /* 0x0000000704007c0c */ /* 0x000fe2000c761270 */
[----:B------:R0:W-:Y:S01]  /*7010*/  @P5 STG.E.U8 desc[UR14][R16.64], R27 ;  /* 0x0000001b10005986 */ /* 0x0001e2000c10110e */
[C---:B------:R-:W-:Y:S01]  /*7020*/  LEA.HI.X.SX32 R7, R21.reuse, R0, 0x1, P6 ;  /* 0x0000000015077211 */ /* 0x040fe200030f0eff */
[----:B--2---:R-:W-:Y:S01]  /*7030*/  VIADD R13, R21, UR6 ;  /* 0x00000006150d7c36 */ /* 0x004fe20008000000 */
[----:B------:R-:W-:Y:S01]  /*7040*/  PRMT R23, R15, 0x7773, RZ ;  /* 0x000077730f177816 */ /* 0x000fe200000000ff */
[----:B------:R-:W-:Y:S01]  /*7050*/  VIADD R4, R5, 0x1f ;  /* 0x0000001f05047836 */ /* 0x000fe20000000000 */
[----:B------:R-:W-:Y:S01]  /*7060*/  PRMT R21, R15, 0x7772, RZ ;  /* 0x000077720f157816 */ /* 0x000fe200000000ff */
[----:B------:R1:W-:Y:S01]  /*7070*/  @P4 STG.E.U8 desc[UR14][R18.64], R25 ;  /* 0x0000001912004986 */ /* 0x0003e2000c10110e */
[----:B------:R-:W-:Y:S02]  /*7080*/  IADD3 R12, P6, R13, R2, RZ ;  /* 0x000000020d0c7210 */ /* 0x000fe40007fde0ff */
[----:B------:R-:W-:Y:S01]  /*7090*/  ISETP.LT.AND P2, PT, R4, UR7, !P0 ;  /* 0x0000000704007c0c */ /* 0x000fe2000c741270 */
[----:B------:R-:W-:-:S02]  /*70a0*/  VIADD R4, R5, 0x20 ;  /* 0x0000002005047836 */ /* 0x000fc40000000000 */
[C---:B0-----:R-:W-:Y:S01]  /*70b0*/  VIADD R17, R13.reuse, UR6 ;  /* 0x000000060d117c36 */ /* 0x041fe20008000000 */
[----:B------:R-:W-:Y:S01]  /*70c0*/  LEA.HI.X.SX32 R13, R13, R0, 0x1, P6 ;  /* 0x000000000d0d7211 */ /* 0x000fe200030f0eff */
[----:B------:R0:W-:Y:S01]  /*70d0*/  @P3 STG.E.U8 desc[UR14][R6.64], R21 ;  /* 0x0000001506003986 */ /* 0x0001e2000c10110e */
[----:B------:R-:W-:Y:S01]  /*70e0*/  ISETP.LT.AND P1, PT, R4, UR7, !P0 ;  /* 0x0000000704007c0c */ /* 0x000fe2000c721270 */
[----:B------:R-:W-:Y:S01]  /*70f0*/  VIADD R4, R5, 0x21 ;  /* 0x0000002105047836 */ /* 0x000fe20000000000 */
[C---:B------:R-:W-:Y:S02]  /*7100*/  IADD3 R14, P6, R17.reuse, R2, RZ ;  /* 0x00000002110e7210 */ /* 0x040fe40007fde0ff */
[----:B------:R-:W-:Y:S02]  /*7110*/  PRMT R27, R8, 0x7770, RZ ;  /* 0x00007770081b7816 */ /* 0x000fe400000000ff */
[C---:B------:R-:W-:Y:S01]  /*7120*/  LEA.HI.X.SX32 R15, R17.reuse, R0, 0x1, P6 ;  /* 0x00000000110f7211 */ /* 0x040fe200030f0eff */
[----:B------:R-:W-:Y:S01]  /*7130*/  VIADD R17, R17, UR6 ;  /* 0x0000000611117c36 */ /* 0x000fe20008000000 */
[----:B------:R-:W-:Y:S01]  /*7140*/  ISETP.LT.AND P5, PT, R4, UR7, !P0 ;  /* 0x0000000704007c0c */ /* 0x000fe2000c7a1270 */
[----:B------:R2:W-:Y:S01]  /*7150*/  @P2 STG.E.U8 desc[UR14][R12.64], R23 ;  /* 0x000000170c002986 */ /* 0x0005e2000c10110e */
[----:B------:R-:W-:Y:S01]  /*7160*/  VIADD R4, R5, 0x22 ;  /* 0x0000002205047836 */ /* 0x000fe20000000000 */
[----:B-1----:R-:W-:Y:S01]  /*7170*/  PRMT R25, R9, 0x7770, RZ ;  /* 0x0000777009197816 */ /* 0x002fe200000000ff */
[C---:B------:R-:W-:Y:S01]  /*7180*/  VIADD R19, R17.reuse, UR6 ;  /* 0x0000000611137c36 */ /* 0x040fe20008000000 */
[----:B0-----:R-:W-:Y:S01]  /*7190*/  IADD3 R6, P6, R17, R2, RZ ;  /* 0x0000000211067210 */ /* 0x001fe20007fde0ff */
[----:B------:R0:W-:Y:S01]  /*71a0*/  @P1 STG.E.U8 desc[UR14][R14.64], R27 ;  /* 0x0000001b0e001986 */ /* 0x0001e2000c10110e */
[----:B------:R-:W-:Y:S01]  /*71b0*/  ISETP.LT.AND P4, PT, R4, UR7, !P0 ;  /* 0x0000000704007c0c */ /* 0x000fe2000c781270 */
[----:B------:R-:W-:Y:S01]  /*71c0*/  VIADD R4, R5, 0x23 ;  /* 0x0000002305047836 */ /* 0x000fe20000000000 */
[----:B------:R-:W-:Y:S01]  /*71d0*/  LEA.HI.X.SX32 R7, R17, R0, 0x1, P6 ;  /* 0x0000000011077211 */ /* 0x000fe200030f0eff */
[----:B------:R-:W-:Y:S01]  /*71e0*/  VIADD R17, R19, UR6 ;  /* 0x0000000613117c36 */ /* 0x000fe20008000000 */
[----:B------:R-:W-:-:S02]  /*71f0*/  PRMT R21, R9, 0x7771, RZ ;  /* 0x0000777109157816 */ /* 0x000fc400000000ff */
[----:B--2---:R-:W-:Y:S02]  /*7200*/  IADD3 R12, P6, R19, R2, RZ ;  /* 0x00000002130c7210 */ /* 0x004fe40007fde0ff */
[----:B------:R-:W-:Y:S01]  /*7210*/  ISETP.LT.AND P3, PT, R4, UR7, !P0 ;  /* 0x0000000704007c0c */ /* 0x000fe2000c761270 */
[----:B------:R-:W-:Y:S01]  /*7220*/  VIADD R4, R5, 0x24 ;  /* 0x0000002405047836 */ /* 0x000fe20000000000 */
[----:B------:R-:W-:Y:S01]  /*7230*/  LEA.HI.X.SX32 R13, R19, R0, 0x1, P6 ;  /* 0x00000000130d7211 */ /* 0x000fe200030f0eff */
[C---:B------:R-:W-:Y:S01]  /*7240*/  VIADD R19, R17.reuse, UR6 ;  /* 0x0000000611137c36 */ /* 0x040fe20008000000 */
[C---:B0-----:R-:W-:Y:S02]  /*7250*/  IADD3 R14, P6, R17.reuse, R2, RZ ;  /* 0x00000002110e7210 */ /* 0x041fe40007fde0ff */
[----:B------:R-:W-:Y:S02]  /*7260*/  PRMT R23, R8, 0x7771, RZ ;  /* 0x0000777108177816 */ /* 0x000fe400000000ff */
[----:B------:R-:W-:-:S02]  /*7270*/  LEA.HI.X.SX32 R15, R17, R0, 0x1, P6 ;  /* 0x00000000110f7211 */ /* 0x000fc400030f0eff */
[----:B------:R-:W-:Y:S01]  /*7280*/  IADD3 R16, P6, R19, R2, RZ ;  /* 0x0000000213107210 */ /* 0x000fe20007fde0ff */
[----:B------:R0:W-:Y:S01]  /*7290*/  @P5 STG.E.U8 desc[UR14][R6.64], R23 ;  /* 0x0000001706005986 */ /* 0x0001e2000c10110e */
[----:B------:R-:W-:Y:S01]  /*72a0*/  ISETP.LT.AND P2, PT, R4, UR7, !P0 ;  /* 0x0000000704007c0c */ /* 0x000fe2000c741270 */
[----:B------:R-:W-:Y:S01]  /*72b0*/  VIADD R4, R5, 0x25 ;  /* 0x0000002505047836 */ /* 0x000fe20000000000 */
[C---:B------:R-:W-:Y:S01]  /*72c0*/  LEA.HI.X.SX32 R17, R19.reuse, R0, 0x1, P6 ;  /* 0x0000000013117211 */ /* 0x040fe200030f0eff */
[----:B------:R-:W-:Y:S01]  /*72d0*/  VIADD R19, R19, UR6 ;  /* 0x0000000613137c36 */ /* 0x000fe20008000000 */
[----:B------:R1:W-:Y:S01]  /*72e0*/  @P4 STG.E.U8 desc[UR14][R12.64], R25 ;  /* 0x000000190c004986 */ /* 0x0003e2000c10110e */
[----:B------:R-:W-:Y:S02]  /*72f0*/  PRMT R27, R10, 0x7772, RZ ;  /* 0x000077720a1b7816 */ /* 0x000fe400000000ff */
[----:B------:R-:W-:Y:S01]  /*7300*/  ISETP.LT.AND P1, PT, R4, UR7, !P0 ;  /* 0x0000000704007c0c */ /* 0x000fe2000c721270 */
[----:B------:R-:W-:Y:S01]  /*7310*/  VIADD R4, R5, 0x26 ;  /* 0x0000002605047836 */ /* 0x000fe20000000000 */
[----:B------:R2:W-:Y:S01]  /*7320*/  @P3 STG.E.U8 desc[UR14][R14.64], R21 ;  /* 0x000000150e003986 */ /* 0x0005e2000c10110e */
[----:B0-----:R-:W-:-:S03]  /*7330*/  IADD3 R6, P6, R19, R2, RZ ;  /* 0x0000000213067210 */ /* 0x001fc60007fde0ff */
[----:B------:R-:W-:Y:S01]  /*7340*/  ISETP.LT.AND P5, PT, R4, UR7, !P0 ;  /* 0x0000000704007c0c */ /* 0x000fe2000c7a1270 */
[----:B------:R-:W-:Y:S01]  /*7350*/  VIADD R4, R5, 0x27 ;  /* 0x0000002705047836 */ /* 0x000fe20000000000 */
[C---:B------:R-:W-:Y:S01]  /*7360*/  LEA.HI.X.SX32 R7, R19.reuse, R0, 0x1, P6 ;  /* 0x0000000013077211 */ /* 0x040fe200030f0eff */
[----:B-1----:R-:W-:Y:S01]  /*7370*/  VIADD R13, R19, UR6 ;  /* 0x00000006130d7c36 */ /* 0x002fe20008000000 */
[----:B------:R-:W-:Y:S02]  /*7380*/  PRMT R23, R10, 0x7770, RZ ;  /* 0x000077700a177816 */ /* 0x000fe400000000ff */
[----:B------:R-:W-:Y:S01]  /*7390*/  ISETP.LT.AND P4, PT, R4, UR7, !P0 ;  /* 0x0000000704007c0c */ /* 0x000fe2000c781270 */
[----:B------:R-:W-:Y:S01]  /*73a0*/  VIADD R4, R5, 0x28 ;  /* 0x0000002805047836 */ /* 0x000fe20000000000 */
[C---:B------:R-:W-:Y:S01]  /*73b0*/  IADD3 R12, P6, R13.reuse, R2, RZ ;  /* 0x000000020d0c7210 */ /* 0x040fe20007fde0ff */
[----:B--2---:R-:W-:Y:S01]  /*73c0*/  VIADD R15, R13, UR6 ;  /* 0x000000060d0f7c36 */ /* 0x004fe20008000000 */
[----:B------:R0:W-:Y:S01]  /*73d0*/  @P2 STG.E.U8 desc[UR14][R16.64], R23 ;  /* 0x0000001710002986 */ /* 0x0001e2000c10110e */
[----:B------:R-:W-:-:S02]  /*73e0*/  PRMT R21, R10, 0x7771, RZ ;  /* 0x000077710a157816 */ /* 0x000fc400000000ff */
[----:B------:R-:W-:Y:S01]  /*73f0*/  LEA.HI.X.SX32 R13, R13, R0, 0x1, P6 ;  /* 0x000000000d0d7211 */ /* 0x000fe200030f0eff */
[C---:B------:R-:W-:Y:S01]  /*7400*/  VIADD R19, R15.reuse, UR6 ;  /* 0x000000060f137c36 */ /* 0x040fe20008000000 */
[----:B------:R-:W-:Y:S01]  /*7410*/  IADD3 R14, P6, R15, R2, RZ ;  /* 0x000000020f0e7210 */ /* 0x000fe20007fde0ff */
[----:B------:R1:W-:Y:S01]  /*7420*/  @P1 STG.E.U8 desc[UR14][R6.64], R21 ;  /* 0x0000001506001986 */ /* 0x0003e2000c10110e */
[----:B------:R-:W-:Y:S02]  /*7430*/  PRMT R25, R11, 0x7770, RZ ;  /* 0x000077700b197816 */ /* 0x000fe400000000ff */
[----:B------:R-:W-:Y:S02]  /*7440*/  LEA.HI.X.SX32 R15, R15, R0, 0x1, P6 ;  /* 0x000000000f0f7211 */ /* 0x000fe400030f0eff */
[----:B------:R-:W-:Y:S01]  /*7450*/  ISETP.LT.AND P3, PT, R4, UR7, !P0 ;  /* 0x0000000704007c0c */ /* 0x000fe2000c761270 */
[----:B------:R2:W-:Y:S01]  /*7460*/  @P5 STG.E.U8 desc[UR14][R12.64], R25 ;  /* 0x000000190c005986 */ /* 0x0005e2000c10110e */
[----:B0-----:R-:W-:Y:S01]  /*7470*/  IADD3 R16, P6, R19, R2, RZ ;  /* 0x0000000213107210 */ /* 0x001fe20007fde0ff */
[----:B------:R-:W-:Y:S01]  /*7480*/  VIADD R4, R5, 0x29 ;  /* 0x0000002905047836 */ /* 0x000fe20000000000 */
[----:B------:R-:W-:-:S02]  /*7490*/  PRMT R23, R11, 0x7771, RZ ;  /* 0x000077710b177816 */ /* 0x000fc400000000ff */
[C---:B------:R-:W-:Y:S01]  /*74a0*/  LEA.HI.X.SX32 R17, R19.reuse, R0, 0x1, P6 ;  /* 0x0000000013117211 */ /* 0x040fe200030f0eff */
[----:B------:R-:W-:Y:S01]  /*74b0*/  VIADD R19, R19, UR6 ;  /* 0x0000000613137c36 */ /* 0x000fe20008000000 */
[----:B-1----:R-:W-:Y:S01]  /*74c0*/  PRMT R21, R8, 0x7772, RZ ;  /* 0x0000777208157816 */ /* 0x002fe200000000ff */
[----:B------:R0:W-:Y:S01]  /*74d0*/  @P4 STG.E.U8 desc[UR14][R14.64], R23 ;  /* 0x000000170e004986 */ /* 0x0001e2000c10110e */
[----:B------:R-:W-:Y:S01]  /*74e0*/  ISETP.LT.AND P2, PT, R4, UR7, !P0 ;  /* 0x0000000704007c0c */ /* 0x000fe2000c741270 */
[----:B------:R-:W-:Y:S01]  /*74f0*/  VIADD R4, R5, 0x2a ;  /* 0x0000002a05047836 */ /* 0x000fe20000000000 */
[C---:B------:R-:W-:Y:S01]  /*7500*/  IADD3 R6, P6, R19.reuse, R2, RZ ;  /* 0x0000000213067210 */ /* 0x040fe20007fde0ff */
[----:B--2---:R-:W-:Y:S01]  /*7510*/  VIADD R13, R19, UR6 ;  /* 0x00000006130d7c36 */ /* 0x004fe20008000000 */
[----:B------:R1:W-:Y:S01]  /*7520*/  @P3 STG.E.U8 desc[UR14][R16.64], R21 ;  /* 0x0000001510003986 */ /* 0x0003e2000c10110e */
[----:B------:R-:W-:Y:S02]  /*7530*/  PRMT R25, R9, 0x7772, RZ ;  /* 0x0000777209197816 */ /* 0x000fe400000000ff */
[----:B------:R-:W-:-:S02]  /*7540*/  LEA.HI.X.SX32 R7, R19, R0, 0x1, P6 ;  /* 0x0000000013077211 */ /* 0x000fc400030f0eff */
[C---:B------:R-:W-:Y:S01]  /*7550*/  IADD3 R18, P6, R13.reuse, R2, RZ ;  /* 0x000000020d127210 */ /* 0x040fe20007fde0ff */
[----:B0-----:R-:W-:Y:S01]  /*7560*/  VIADD R15, R13, UR6 ;  /* 0x000000060d0f7c36 */ /* 0x001fe20008000000 */
[----:B------:R-:W-:Y:S01]  /*7570*/  ISETP.LT.AND P1, PT, R4, UR7, !P0 ;  /* 0x0000000704007c0c */ /* 0x000fe2000c721270 */
[----:B------:R-:W-:Y:S01]  /*7580*/  VIADD R4, R5, 0x2b ;  /* 0x0000002b05047836 */ /* 0x000fe20000000000 */
[----:B------:R-:W-:Y:S02]  /*7590*/  LEA.HI.X.SX32 R19, R13, R0, 0x1, P6 ;  /* 0x000000000d137211 */ /* 0x000fe400030f0eff */
[C---:B-1----:R-:W-:Y:S01]  /*75a0*/  IADD3 R16, P6, R15.reuse, R2, RZ ;  /* 0x000000020f107210 */ /* 0x042fe20007fde0ff */
[C---:B------:R-:W-:Y:S01]  /*75b0*/  VIADD R21, R15.reuse, UR6 ;  /* 0x000000060f157c36 */ /* 0x040fe20008000000 */
[----:B------:R-:W-:Y:S02]  /*75c0*/  PRMT R23, R8, 0x7773, RZ ;  /* 0x0000777308177816 */ /* 0x000fe400000000ff */
[----:B------:R-:W-:-:S02]  /*75d0*/  LEA.HI.X.SX32 R17, R15, R0, 0x1, P6 ;  /* 0x000000000f117211 */ /* 0x000fc400030f0eff */
[----:B------:R0:W1:Y:S01]  /*75e0*/  LDS.128 R12, [R3] ;  /* 0x00000000030c7984 */ /* 0x0000620000000c00 */
[----:B------:R-:W-:Y:S01]  /*75f0*/  ISETP.LT.AND P5, PT, R4, UR7, !P0 ;  /* 0x0000000704007c0c */ /* 0x000fe2000c7a1270 */
[----:B------:R-:W-:Y:S01]  /*7600*/  VIADD R4, R5, 0x2c ;  /* 0x0000002c05047836 */ /* 0x000fe20000000000 */
[----:B------:R-:W-:Y:S01]  /*7610*/  IADD3 R8, P6, R21, R2, RZ ;  /* 0x0000000215087210 */ /* 0x000fe20007fde0ff */
[----:B------:R2:W-:Y:S03]  /*7620*/  @P2 STG.E.U8 desc[UR14][R6.64], R23 ;  /* 0x0000001706002986 */ /* 0x0005e6000c10110e */
[----:B------:R-:W-:Y:S01]  /*7630*/  ISETP.LT.AND P4, PT, R4, UR7, !P0 ;  /* 0x0000000704007c0c */ /* 0x000fe2000c781270 */
[----:B------:R-:W-:Y:S01]  /*7640*/  VIADD R4, R5, 0x2d ;  /* 0x0000002d05047836 */ /* 0x000fe20000000000 */
[----:B------:R-:W-:Y:S01]  /*7650*/  LEA.HI.X.SX32 R9, R21, R0, 0x1, P6 ;  /* 0x0000000015097211 */ /* 0x000fe200030f0eff */
[----:B------:R3:W-:Y:S01]  /*7660*/  @P1 STG.E.U8 desc[UR14][R18.64], R25 ;  /* 0x0000001912001986 */ /* 0x0007e2000c10110e */
[----:B0-----:R-:W-:-:S02]  /*7670*/  VIADD R3, R5, 0x32 ;  /* 0x0000003205037836 */ /* 0x001fc40000000000 */
[----:B------:R-:W-:Y:S01]  /*7680*/  ISETP.LT.AND P3, PT, R4, UR7, !P0 ;  /* 0x0000000704007c0c */ /* 0x000fe2000c761270 */
[----:B------:R-:W-:Y:S01]  /*7690*/  VIADD R4, R5, 0x2e ;  /* 0x0000002e05047836 */ /* 0x000fe20000000000 */
[----:B------:R0:W-:Y:S01]  /*76a0*/  @P5 STG.E.U8 desc[UR14][R16.64], R29 ;  /* 0x0000001d10005986 */ /* 0x0001e2000c10110e */
[----:B--2---:R-:W-:Y:S01]  /*76b0*/  VIADD R23, R21, UR6 ;  /* 0x0000000615177c36 */ /* 0x004fe20008000000 */
[----:B------:R-:W-:Y:S02]  /*76c0*/  PRMT R21, R11, 0x7773, RZ ;  /* 0x000077730b157816 */ /* 0x000fe400000000ff */
[----:B------:R-:W-:Y:S01]  /*76d0*/  ISETP.LT.AND P2, PT, R4, UR7, !P0 ;  /* 0x0000000704007c0c */ /* 0x000fe2000c741270 */
[----:B------:R-:W-:Y:S01]  /*76e0*/  VIADD R4, R5, 0x2f ;  /* 0x0000002f05047836 */ /* 0x000fe20000000000 */
[----:B------:R-:W-:Y:S01]  /*76f0*/  IADD3 R6, P6, R23, R2, RZ ;  /* 0x0000000217067210 */ /* 0x000fe20007fde0ff */
[----:B------:R2:W-:Y:S01]  /*7700*/  @P4 STG.E.U8 desc[UR14][R8.64], R27 ;  /* 0x0000001b08004986 */ /* 0x0005e2000c10110e */
[----:B---3--:R-:W-:-:S02]  /*7710*/  PRMT R25, R10, 0x7773, RZ ;  /* 0x000077730a197816 */ /* 0x008fc400000000ff */
[C---:B------:R-:W-:Y:S01]  /*7720*/  LEA.HI.X.SX32 R7, R23.reuse, R0, 0x1, P6 ;  /* 0x0000000017077211 */ /* 0x040fe200030f0eff */
[----:B------:R-:W-:Y:S01]  /*7730*/  VIADD R23, R23, UR6 ;  /* 0x0000000617177c36 */ /* 0x000fe20008000000 */
[----:B------:R-:W-:Y:S01]  /*7740*/  ISETP.LT.AND P1, PT, R4, UR7, !P0 ;  /* 0x0000000704007c0c */ /* 0x000fe2000c721270 */
[----:B------:R-:W-:Y:S02]  /*7750*/  VIADD R4, R5, 0x30 ;  /* 0x0000003005047836 */ /* 0x000fe40000000000 */
[C---:B------:R-:W-:Y:S01]  /*7760*/  VIADD R19, R23.reuse, UR6 ;  /* 0x0000000617137c36 */ /* 0x040fe20008000000 */
[----:B0-----:R-:W-:Y:S01]  /*7770*/  IADD3 R16, P6, R23, R2, RZ ;  /* 0x0000000217107210 */ /* 0x001fe20007fde0ff */
[----:B------:R0:W-:Y:S01]  /*7780*/  @P3 STG.E.U8 desc[UR14][R6.64], R25 ;  /* 0x0000001906003986 */ /* 0x0001e2000c10110e */
[----:B------:R-:W-:Y:S01]  /*7790*/  ISETP.LT.AND P3, PT, R3, UR7, !P0 ;  /* 0x0000000703007c0c */ /* 0x000fe2000c761270 */
[----:B------:R-:W-:Y:S01]  /*77a0*/  VIADD R3, R5, 0x33 ;  /* 0x0000003305037836 */ /* 0x000fe20000000000 */
[----:B------:R-:W-:-:S02]  /*77b0*/  LEA.HI.X.SX32 R17, R23, R0, 0x1, P6 ;  /* 0x0000000017117211 */ /* 0x000fc400030f0eff */
[----:B------:R-:W-:Y:S01]  /*77c0*/  PRMT R23, R11, 0x7772, RZ ;  /* 0x000077720b177816 */ /* 0x000fe200000000ff */
[C---:B------:R-:W-:Y:S01]  /*77d0*/  VIADD R11, R19.reuse, UR6 ;  /* 0x00000006130b7c36 */ /* 0x040fe20008000000 */
[----:B--2---:R-:W-:Y:S02]  /*77e0*/  IADD3 R8, P6, R19, R2, RZ ;  /* 0x0000000213087210 */ /* 0x004fe40007fde0ff */
[----:B------:R-:W-:Y:S01]  /*77f0*/  ISETP.LT.AND P5, PT, R4, UR7, !P0 ;  /* 0x0000000704007c0c */ /* 0x000fe2000c7a1270 */
[----:B------:R-:W-:Y:S01]  /*7800*/  VIADD R4, R5, 0x31 ;  /* 0x0000003105047836 */ /* 0x000fe20000000000 */
[----:B------:R-:W-:Y:S01]  /*7810*/  LEA.HI.X.SX32 R9, R19, R0, 0x1, P6 ;  /* 0x0000000013097211 */ /* 0x000fe200030f0eff */
[C---:B------:R-:W-:Y:S01]  /*7820*/  VIADD R19, R11.reuse, UR6 ;  /* 0x000000060b137c36 */ /* 0x040fe20008000000 */
[----:B0-----:R-:W-:Y:S01]  /*7830*/  IADD3 R6, P6, R11, R2, RZ ;  /* 0x000000020b067210 */ /* 0x001fe20007fde0ff */
[----:B------:R0:W-:Y:S01]  /*7840*/  @P2 STG.E.U8 desc[UR14][R16.64], R23 ;  /* 0x0000001710002986 */ /* 0x0001e2000c10110e */
[----:B------:R-:W-:Y:S01]  /*7850*/  ISETP.LT.AND P2, PT, R3, UR7, !P0 ;  /* 0x0000000703007c0c */ /* 0x000fe2000c741270 */
[----:B------:R-:W-:Y:S01]  /*7860*/  VIADD R3, R5, 0x34 ;  /* 0x0000003405037836 */ /* 0x000fe20000000000 */
[----:B------:R-:W-:Y:S01]  /*7870*/  LEA.HI.X.SX32 R7, R11, R0, 0x1, P6 ;  /* 0x000000000b077211 */ /* 0x000fe200030f0eff */
[----:B------:R2:W-:Y:S01]  /*7880*/  @P1 STG.E.U8 desc[UR14][R8.64], R21 ;  /* 0x0000001508001986 */ /* 0x0005e2000c10110e */
[----:B------:R-:W-:-:S02]  /*7890*/  IADD3 R10, P6, R19, R2, RZ ;  /* 0x00000002130a7210 */ /* 0x000fc40007fde0ff */
[----:B------:R-:W-:Y:S02]  /*78a0*/  ISETP.LT.AND P4, PT, R4, UR7, !P0 ;  /* 0x0000000704007c0c */ /* 0x000fe4000c781270 */
[C---:B-1----:R-:W-:Y:S02]  /*78b0*/  PRMT R25, R12.reuse, 0x7770, RZ ;  /* 0x000077700c197816 */ /* 0x042fe400000000ff */
        /* <DEDUP_REMOVED lines=8> */
[C---:B--2---:R-:W-:Y:S01]  /*7940*/  IADD3 R8, P6, R19.reuse, R2, RZ ;  /* 0x0000000213087210 */ /* 0x044fe20007fde0ff */
[----:B------:R-:W-:Y:S01]  /*7950*/  VIADD R17, R19, UR6 ;  /* 0x0000000613117c36 */ /* 0x000fe20008000000 */
[----:B------:R0:W-:Y:S01]  /*7960*/  @P4 STG.E.U8 desc[UR14][R10.64], R23 ;  /* 0x000000170a004986 */ /* 0x0001e2000c10110e */
[----:B------:R-:W-:-:S02]  /*7970*/  PRMT R27, R13, 0x7770, RZ ;  /* 0x000077700d1b7816 */ /* 0x000fc400000000ff */
[----:B------:R-:W-:Y:S01]  /*7980*/  LEA.HI.X.SX32 R9, R19, R0, 0x1, P6 ;  /* 0x0000000013097211 */ /* 0x000fe200030f0eff */
[----:B------:R-:W-:Y:S01]  /*7990*/  VIADD R19, R17, UR6 ;  /* 0x0000000611137c36 */ /* 0x000fe20008000000 */
[----:B------:R-:W-:Y:S01]  /*79a0*/  ISETP.LT.AND P4, PT, R3, UR7, !P0 ;  /* 0x0000000703007c0c */ /* 0x000fe2000c781270 */
[----:B------:R-:W-:Y:S01]  /*79b0*/  VIADD R3, R5, 0x37 ;  /* 0x0000003705037836 */ /* 0x000fe20000000000 */
[----:B-1----:R-:W-:Y:S01]  /*79c0*/  IADD3 R6, P6, R17, R2, RZ ;  /* 0x0000000211067210 */ /* 0x002fe20007fde0ff */
[----:B------:R-:W-:Y:S01]  /*79d0*/  @P3 STG.E.U8 desc[UR14][R8.64], R27 ;  /* 0x0000001b08003986 */ /* 0x000fe2000c10110e */
[----:B------:R-:W-:Y:S01]  /*79e0*/  VIADD R21, R19, UR6 ;  /* 0x0000000613157c36 */ /* 0x000fe20008000000 */
[----:B------:R-:W-:Y:S02]  /*79f0*/  PRMT R25, R13, 0x7771, RZ ;  /* 0x000077710d197816 */ /* 0x000fe400000000ff */
[----:B------:R-:W-:Y:S02]  /*7a00*/  LEA.HI.X.SX32 R7, R17, R0, 0x1, P6 ;  /* 0x0000000011077211 */ /* 0x000fe400030f0eff */
[----:B0-----:R-:W-:-:S02]  /*7a10*/  IADD3 R10, P6, R19, R2, RZ ;  /* 0x00000002130a7210 */ /* 0x001fc40007fde0ff */
[----:B------:R-:W-:Y:S01]  /*7a20*/  ISETP.LT.AND P3, PT, R3, UR7, !P0 ;  /* 0x0000000703007c0c */ /* 0x000fe2000c761270 */
[----:B------:R-:W-:Y:S01]  /*7a30*/  VIADD R3, R5, 0x38 ;  /* 0x0000003805037836 */ /* 0x000fe20000000000 */
[----:B------:R-:W-:Y:S01]  /*7a40*/  LEA.HI.X.SX32 R11, R19, R0, 0x1, P6 ;  /* 0x00000000130b7211 */ /* 0x000fe200030f0eff */
[----:B------:R0:W-:Y:S01]  /*7a50*/  @P2 STG.E.U8 desc[UR14][R6.64], R25 ;  /* 0x0000001906002986 */ /* 0x0001e2000c10110e */
[----:B------:R-:W-:Y:S02]  /*7a60*/  IADD3 R16, P6, R21, R2, RZ ;  /* 0x0000000215107210 */ /* 0x000fe40007fde0ff */
[C---:B------:R-:W-:Y:S02]  /*7a70*/  PRMT R23, R14.reuse, 0x7770, RZ ;  /* 0x000077700e177816 */ /* 0x040fe400000000ff */
[----:B------:R-:W-:Y:S01]  /*7a80*/  ISETP.LT.AND P2, PT, R3, UR7, !P0 ;  /* 0x0000000703007c0c */ /* 0x000fe2000c741270 */
[----:B------:R-:W-:Y:S01]  /*7a90*/  VIADD R3, R5, 0x39 ;  /* 0x0000003905037836 */ /* 0x000fe20000000000 */
[C---:B------:R-:W-:Y:S01]  /*7aa0*/  LEA.HI.X.SX32 R17, R21.reuse, R0, 0x1, P6 ;  /* 0x0000000015117211 */ /* 0x040fe200030f0eff */
[----:B------:R-:W-:Y:S01]  /*7ab0*/  VIADD R21, R21, UR6 ;  /* 0x0000000615157c36 */ /* 0x000fe20008000000 */
[----:B------:R1:W-:Y:S01]  /*7ac0*/  @P1 STG.E.U8 desc[UR14][R10.64], R23 ;  /* 0x000000170a001986 */ /* 0x0003e2000c10110e */
[----:B------:R-:W-:-:S02]  /*7ad0*/  PRMT R19, R14, 0x7771, RZ ;  /* 0x000077710e137816 */ /* 0x000fc400000000ff */
[----:B------:R-:W-:Y:S01]  /*7ae0*/  ISETP.LT.AND P1, PT, R3, UR7, !P0 ;  /* 0x0000000703007c0c */ /* 0x000fe2000c721270 */
[----:B------:R-:W-:Y:S01]  /*7af0*/  VIADD R3, R5, 0x3a ;  /* 0x0000003a05037836 */ /* 0x000fe20000000000 */
[C---:B0-----:R-:W-:Y:S01]  /*7b00*/  IADD3 R6, P6, R21.reuse, R2, RZ ;  /* 0x0000000215067210 */ /* 0x041fe20007fde0ff */
[----:B------:R-:W-:Y:S01]  /*7b10*/  VIADD R9, R21, UR6 ;  /* 0x0000000615097c36 */ /* 0x000fe20008000000 */
[----:B------:R0:W-:Y:S01]  /*7b20*/  @P5 STG.E.U8 desc[UR14][R16.64], R19 ;  /* 0x0000001310005986 */ /* 0x0001e2000c10110e */
[----:B------:R-:W-:Y:S02]  /*7b30*/  PRMT R25, R15, 0x7770, RZ ;  /* 0x000077700f197816 */ /* 0x000fe400000000ff */
[----:B------:R-:W-:Y:S01]  /*7b40*/  ISETP.LT.AND P5, PT, R3, UR7, !P0 ;  /* 0x0000000703007c0c */ /* 0x000fe2000c7a1270 */
[----:B------:R-:W-:Y:S01]  /*7b50*/  VIADD R3, R5, 0x3b ;  /* 0x0000003b05037836 */ /* 0x000fe20000000000 */
[----:B------:R-:W-:Y:S01]  /*7b60*/  LEA.HI.X.SX32 R7, R21, R0, 0x1, P6 ;  /* 0x0000000015077211 */ /* 0x000fe200030f0eff */
[C---:B-1----:R-:W-:Y:S01]  /*7b70*/  VIADD R11, R9.reuse, UR6 ;  /* 0x00000006090b7c36 */ /* 0x042fe20008000000 */
[----:B------:R-:W-:-:S02]  /*7b80*/  IADD3 R8, P6, R9, R2, RZ ;  /* 0x0000000209087210 */ /* 0x000fc40007fde0ff */
[----:B------:R-:W-:Y:S01]  /*7b90*/  PRMT R23, R15, 0x7771, RZ ;  /* 0x000077710f177816 */ /* 0x000fe200000000ff */
[----:B------:R1:W-:Y:S01]  /*7ba0*/  @P4 STG.E.U8 desc[UR14][R6.64], R25 ;  /* 0x0000001906004986 */ /* 0x0003e2000c10110e */
[----:B------:R-:W-:Y:S01]  /*7bb0*/  LEA.HI.X.SX32 R9, R9, R0, 0x1, P6 ;  /* 0x0000000009097211 */ /* 0x000fe200030f0eff */
[----:B0-----:R-:W-:Y:S01]  /*7bc0*/  VIADD R17, R11, UR6 ;  /* 0x000000060b117c36 */ /* 0x001fe20008000000 */
[----:B------:R-:W-:Y:S01]  /*7bd0*/  ISETP.LT.AND P4, PT, R3, UR7, !P0 ;  /* 0x0000000703007c0c */ /* 0x000fe2000c781270 */
[----:B------:R-:W-:Y:S01]  /*7be0*/  VIADD R3, R5, 0x3c ;  /* 0x0000003c05037836 */ /* 0x000fe20000000000 */
[----:B------:R-:W-:Y:S01]  /*7bf0*/  IADD3 R10, P6, R11, R2, RZ ;  /* 0x000000020b0a7210 */ /* 0x000fe20007fde0ff */
[----:B------:R0:W-:Y:S01]  /*7c00*/  @P3 STG.E.U8 desc[UR14][R8.64], R23 ;  /* 0x0000001708003986 */ /* 0x0001e2000c10110e */
[----:B------:R-:W-:Y:S01]  /*7c10*/  VIADD R19, R17, UR6 ;  /* 0x0000000611137c36 */ /* 0x000fe20008000000 */
[----:B------:R-:W-:Y:S02]  /*7c20*/  PRMT R21, R12, 0x7772, RZ ;  /* 0x000077720c157816 */ /* 0x000fe400000000ff */
[----:B------:R-:W-:-:S02]  /*7c30*/  LEA.HI.X.SX32 R11, R11, R0, 0x1, P6 ;  /* 0x000000000b0b7211 */ /* 0x000fc400030f0eff */
[----:B------:R-:W-:Y:S01]  /*7c40*/  ISETP.LT.AND P3, PT, R3, UR7, !P0 ;  /* 0x0000000703007c0c */ /* 0x000fe2000c761270 */
[----:B------:R-:W-:Y:S01]  /*7c50*/  VIADD R3, R5, 0x3d ;  /* 0x0000003d05037836 */ /* 0x000fe20000000000 */
[----:B------:R-:W-:Y:S01]  /*7c60*/  IADD3 R16, P6, R17, R2, RZ ;  /* 0x0000000211107210 */ /* 0x000fe20007fde0ff */
[----:B------:R2:W-:Y:S01]  /*7c70*/  @P2 STG.E.U8 desc[UR14][R10.64], R21 ;  /* 0x000000150a002986 */ /* 0x0005e2000c10110e */
[----:B-1----:R-:W-:Y:S01]  /*7c80*/  PRMT R25, R12, 0x7773, RZ ;  /* 0x000077730c197816 */ /* 0x002fe200000000ff */
[----:B------:R-:W-:Y:S01]  /*7c90*/  VIADD R12, R5, 0x3e ;  /* 0x0000003e050c7836 */ /* 0x000fe20000000000 */
[----:B------:R-:W-:Y:S01]  /*7ca0*/  LEA.HI.X.SX32 R17, R17, R0, 0x1, P6 ;  /* 0x0000000011117211 */ /* 0x000fe200030f0eff */
[----:B0-----:R-:W-:Y:S01]  /*7cb0*/  VIADD R9, R19, UR6 ;  /* 0x0000000613097c36 */ /* 0x001fe20008000000 */
[----:B------:R-:W-:Y:S02]  /*7cc0*/  ISETP.LT.AND P2, PT, R3, UR7, !P0 ;  /* 0x0000000703007c0c */ /* 0x000fe4000c741270 */
[-C--:B------:R-:W-:Y:S01]  /*7cd0*/  IADD3 R6, P6, R19, R2.reuse, RZ ;  /* 0x0000000213067210 */ /* 0x080fe20007fde0ff */
[C---:B------:R-:W-:Y:S01]  /*7ce0*/  VIADD R3, R9.reuse, UR6 ;  /* 0x0000000609037c36 */ /* 0x040fe20008000000 */
[----:B------:R0:W-:Y:S01]  /*7cf0*/  @P1 STG.E.U8 desc[UR14][R16.64], R25 ;  /* 0x0000001910001986 */ /* 0x0001e2000c10110e */
[----:B------:R-:W-:-:S02]  /*7d00*/  IADD3 R8, P1, R9, R2, RZ ;  /* 0x0000000209087210 */ /* 0x000fc40007f3e0ff */
[----:B------:R-:W-:Y:S01]  /*7d10*/  LEA.HI.X.SX32 R7, R19, R0, 0x1, P6 ;  /* 0x0000000013077211 */ /* 0x000fe200030f0eff */
[C---:B------:R-:W-:Y:S01]  /*7d20*/  VIADD R19, R3.reuse, UR6 ;  /* 0x0000000603137c36 */ /* 0x040fe20008000000 */
[----:B--2---:R-:W-:Y:S02]  /*7d30*/  IADD3 R10, P6, R3, R2, RZ ;  /* 0x00000002030a7210 */ /* 0x004fe40007fde0ff */
[-C--:B------:R-:W-:Y:S01]  /*7d40*/  LEA.HI.X.SX32 R9, R9, R0.reuse, 0x1, P1 ;  /* 0x0000000009097211 */ /* 0x080fe200008f0eff */
[----:B------:R-:W-:Y:S01]  /*7d50*/  VIADD R21, R19, UR6 ;  /* 0x0000000613157c36 */ /* 0x000fe20008000000 */
[----:B------:R-:W-:Y:S01]  /*7d60*/  LEA.HI.X.SX32 R11, R3, R0, 0x1, P6 ;  /* 0x00000000030b7211 */ /* 0x000fe200030f0eff */
[----:B------:R-:W-:Y:S01]  /*7d70*/  VIADD R3, R5, 0x3f ;  /* 0x0000003f05037836 */ /* 0x000fe20000000000 */
[-C--:B------:R-:W-:Y:S01]  /*7d80*/  IADD3 R4, P6, R19, R2.reuse, RZ ;  /* 0x0000000213047210 */ /* 0x080fe20007fde0ff */
[C---:B------:R-:W-:Y:S01]  /*7d90*/  VIADD R23, R21.reuse, UR6 ;  /* 0x0000000615177c36 */ /* 0x040fe20008000000 */
[----:B0-----:R-:W-:-:S02]  /*7da0*/  IADD3 R16, P1, R21, R2, RZ ;  /* 0x0000000215107210 */ /* 0x001fc40007f3e0ff */
[-C--:B------:R-:W-:Y:S02]  /*7db0*/  LEA.HI.X.SX32 R5, R19, R0.reuse, 0x1, P6 ;  /* 0x0000000013057211 */ /* 0x080fe400030f0eff */
[----:B------:R-:W-:Y:S02]  /*7dc0*/  LEA.HI.X.SX32 R17, R21, R0, 0x1, P1 ;  /* 0x0000000015117211 */ /* 0x000fe400008f0eff */
[----:B------:R-:W-:Y:S02]  /*7dd0*/  IADD3 R2, P6, R23, R2, RZ ;  /* 0x0000000217027210 */ /* 0x000fe40007fde0ff */
[----:B------:R-:W-:Y:S02]  /*7de0*/  ISETP.LT.AND P1, PT, R12, UR7, !P0 ;  /* 0x000000070c007c0c */ /* 0x000fe4000c721270 */
[----:B------:R-:W-:Y:S02]  /*7df0*/  ISETP.LT.AND P0, PT, R3, UR7, !P0 ;  /* 0x0000000703007c0c */ /* 0x000fe4000c701270 */
[----:B------:R-:W-:-:S02]  /*7e00*/  LEA.HI.X.SX32 R3, R23, R0, 0x1, P6 ;  /* 0x0000000017037211 */ /* 0x000fc400030f0eff */
[C---:B------:R-:W-:Y:S02]  /*7e10*/  PRMT R25, R13.reuse, 0x7772, RZ ;  /* 0x000077720d197816 */ /* 0x040fe400000000ff */
[----:B------:R-:W-:Y:S02]  /*7e20*/  PRMT R23, R13, 0x7773, RZ ;  /* 0x000077730d177816 */ /* 0x000fe400000000ff */
[C---:B------:R-:W-:Y:S01]  /*7e30*/  PRMT R21, R14.reuse, 0x7772, RZ ;  /* 0x000077720e157816 */ /* 0x040fe200000000ff */
[----:B------:R0:W-:Y:S01]  /*7e40*/  @P5 STG.E.U8 desc[UR14][R6.64], R25 ;  /* 0x0000001906005986 */ /* 0x0001e2000c10110e */
[----:B------:R-:W-:Y:S02]  /*7e50*/  PRMT R19, R14, 0x7773, RZ ;  /* 0x000077730e137816 */ /* 0x000fe400000000ff */
[C---:B------:R-:W-:Y:S01]  /*7e60*/  PRMT R13, R15.reuse, 0x7773, RZ ;  /* 0x000077730f0d7816 */ /* 0x040fe200000000ff */
[----:B------:R0:W-:Y:S01]  /*7e70*/  @P4 STG.E.U8 desc[UR14][R8.64], R23 ;  /* 0x0000001708004986 */ /* 0x0001e2000c10110e */
[----:B------:R-:W-:-:S03]  /*7e80*/  PRMT R15, R15, 0x7772, RZ ;  /* 0x000077720f0f7816 */ /* 0x000fc600000000ff */
[----:B------:R0:W-:Y:S04]  /*7e90*/  @P3 STG.E.U8 desc[UR14][R10.64], R21 ;  /* 0x000000150a003986 */ /* 0x0001e8000c10110e */
[----:B------:R0:W-:Y:S04]  /*7ea0*/  @P2 STG.E.U8 desc[UR14][R4.64], R19 ;  /* 0x0000001304002986 */ /* 0x0001e8000c10110e */
[----:B------:R0:W-:Y:S01]  /*7eb0*/  @P1 STG.E.U8 desc[UR14][R16.64], R15 ;  /* 0x0000000f10001986 */ /* 0x0001e2000c10110e */
[----:B------:R-:W-:Y:S05]  /*7ec0*/  @!P0 EXIT ;  /* 0x000000000000894d */ /* 0x000fea0003800000 */
[----:B------:R-:W-:Y:S01]  /*7ed0*/  STG.E.U8 desc[UR14][R2.64], R13 ;  /* 0x0000000d02007986 */ /* 0x000fe2000c10110e */
[----:B------:R-:W-:Y:S05]  /*7ee0*/  EXIT ;  /* 0x000000000000794d */ /* 0x000fea0003800000 */
.L_x_3:
[----:B------:R-:W-:-:S00]  /*7ef0*/  BRA `(.L_x_3) ;  /* 0xfffffffc00fc7947 */ /* 0x000fc0000383ffff */
[----:B------:R-:W-:-:S00]  /*7f00*/  NOP ;  /* 0x0000000000007918 */ /* 0x000fc00000000000 */
[----:B------:R-:W-:-:S00]  /*7f10*/  NOP ;  /* 0x0000000000007918 */ /* 0x000fc00000000000 */
[----:B------:R-:W-:-:S00]  /*7f20*/  NOP ;  /* 0x0000000000007918 */ /* 0x000fc00000000000 */
[----:B------:R-:W-:-:S00]  /*7f30*/  NOP ;  /* 0x0000000000007918 */ /* 0x000fc00000000000 */
[----:B------:R-:W-:-:S00]  /*7f40*/  NOP ;  /* 0x0000000000007918 */ /* 0x000fc00000000000 */
[----:B------:R-:W-:-:S00]  /*7f50*/  NOP ;  /* 0x0000000000007918 */ /* 0x000fc00000000000 */
[----:B------:R-:W-:-:S00]  /*7f60*/  NOP ;  /* 0x0000000000007918 */ /* 0x000fc00000000000 */
[----:B------:R-:W-:-:S00]  /*7f70*/  NOP ;  /* 0x0000000000007918 */ /* 0x000fc00000000000 */
.L_x_4:


//--------------------- .nv.shared.matmul_kernel  --------------------------
	.section	.nv.shared.matmul_kernel,"aw",@nobits
	.sectionflags	@""
	.align	16
	.zero		1024


//--------------------- .nv.shared.reserved.0     --------------------------
	.section	.nv.shared.reserved.0,"aw",@nobits
	.weak		__nv_reservedSMEM_offset_0_alias
	.size		__nv_reservedSMEM_offset_0_alias, 0, 0
	.other		__nv_reservedSMEM_offset_0_alias,@"STO_CUDA_RESERVED_SHARED STV_DEFAULT"
__nv_reservedSMEM_offset_0_alias:
	.zero		0


//--------------------- .nv.constant0.matmul_kernel --------------------------
	.section	.nv.constant0.matmul_kernel,"a",@progbits
	.sectionflags	@""
	.align	4
.nv.constant0.matmul_kernel:
	.zero		608


//--------------------- SYMBOLS --------------------------

	.type		.nv.reservedSmem.offset0,@object
	.size		.nv.reservedSmem.offset0,0x4
